//
// Generated by NVIDIA NVVM Compiler
//
// Compiler Build ID: CL-36424714
// Cuda compilation tools, release 13.0, V13.0.88
// Based on NVVM 20.0.0
//

.version 9.0
.target sm_100
.address_size 64

	// .globl	_Z24mean_interpolate_forwardiiiiiPKiS0_PKfPf

.visible .entry _Z24mean_interpolate_forwardiiiiiPKiS0_PKfPf(
	.param .u32 _Z24mean_interpolate_forwardiiiiiPKiS0_PKfPf_param_0,
	.param .u32 _Z24mean_interpolate_forwardiiiiiPKiS0_PKfPf_param_1,
	.param .u32 _Z24mean_interpolate_forwardiiiiiPKiS0_PKfPf_param_2,
	.param .u32 _Z24mean_interpolate_forwardiiiiiPKiS0_PKfPf_param_3,
	.param .u32 _Z24mean_interpolate_forwardiiiiiPKiS0_PKfPf_param_4,
	.param .u64 .ptr .align 1 _Z24mean_interpolate_forwardiiiiiPKiS0_PKfPf_param_5,
	.param .u64 .ptr .align 1 _Z24mean_interpolate_forwardiiiiiPKiS0_PKfPf_param_6,
	.param .u64 .ptr .align 1 _Z24mean_interpolate_forwardiiiiiPKiS0_PKfPf_param_7,
	.param .u64 .ptr .align 1 _Z24mean_interpolate_forwardiiiiiPKiS0_PKfPf_param_8
)
{
	.reg .pred 	%p<11>;
	.reg .b32 	%r<64>;
	.reg .b32 	%f<28>;
	.reg .b64 	%rd<33>;

	ld.param.u32 	%r22, [_Z24mean_interpolate_forwardiiiiiPKiS0_PKfPf_param_0];
	ld.param.u32 	%r25, [_Z24mean_interpolate_forwardiiiiiPKiS0_PKfPf_param_3];
	ld.param.u64 	%rd9, [_Z24mean_interpolate_forwardiiiiiPKiS0_PKfPf_param_5];
	ld.param.u64 	%rd7, [_Z24mean_interpolate_forwardiiiiiPKiS0_PKfPf_param_6];
	ld.param.u64 	%rd10, [_Z24mean_interpolate_forwardiiiiiPKiS0_PKfPf_param_7];
	cvta.to.global.u64 	%rd1, %rd10;
	cvta.to.global.u64 	%rd2, %rd9;
	mov.u32 	%r59, %ctaid.x;
	setp.ge.s32 	%p1, %r59, %r22;
	@%p1 bra 	$L__BB0_14;
	ld.param.u32 	%r55, [_Z24mean_interpolate_forwardiiiiiPKiS0_PKfPf_param_1];
	mov.u32 	%r2, %tid.x;
	mul.lo.s32 	%r3, %r25, %r55;
	add.s64 	%rd3, %rd2, 8;
	cvta.to.global.u64 	%rd4, %rd7;
$L__BB0_2:
	setp.ge.s32 	%p2, %r2, %r3;
	@%p2 bra 	$L__BB0_13;
	ld.param.u32 	%r57, [_Z24mean_interpolate_forwardiiiiiPKiS0_PKfPf_param_2];
	ld.param.u32 	%r56, [_Z24mean_interpolate_forwardiiiiiPKiS0_PKfPf_param_1];
	mul.lo.s32 	%r5, %r59, %r56;
	mul.lo.s32 	%r6, %r59, %r57;
	mov.u32 	%r60, %r2;
$L__BB0_4:
	div.s32 	%r27, %r60, %r25;
	mul.lo.s32 	%r28, %r27, %r25;
	sub.s32 	%r8, %r60, %r28;
	add.s32 	%r9, %r27, %r5;
	mul.wide.s32 	%rd11, %r9, 4;
	add.s64 	%rd12, %rd4, %rd11;
	ld.global.u32 	%r10, [%rd12];
	setp.lt.s32 	%p3, %r10, 1;
	@%p3 bra 	$L__BB0_12;
	ld.param.u64 	%rd32, [_Z24mean_interpolate_forwardiiiiiPKiS0_PKfPf_param_8];
	ld.param.u32 	%r58, [_Z24mean_interpolate_forwardiiiiiPKiS0_PKfPf_param_4];
	mul.lo.s32 	%r11, %r9, %r58;
	cvt.rn.f32.u32 	%f1, %r10;
	mad.lo.s32 	%r30, %r5, %r25, %r60;
	cvta.to.global.u64 	%rd13, %rd32;
	mul.wide.s32 	%rd14, %r30, 4;
	add.s64 	%rd5, %rd13, %rd14;
	ld.global.f32 	%f27, [%rd5];
	and.b32  	%r12, %r10, 3;
	setp.lt.u32 	%p4, %r10, 4;
	mov.b32 	%r63, 0;
	@%p4 bra 	$L__BB0_8;
	and.b32  	%r63, %r10, 2147483644;
	neg.s32 	%r62, %r63;
	mov.u32 	%r61, %r11;
$L__BB0_7:
	mul.wide.s32 	%rd15, %r61, 4;
	add.s64 	%rd16, %rd3, %rd15;
	ld.global.u32 	%r31, [%rd16+-8];
	add.s32 	%r32, %r31, %r6;
	mad.lo.s32 	%r33, %r32, %r25, %r8;
	mul.wide.s32 	%rd17, %r33, 4;
	add.s64 	%rd18, %rd1, %rd17;
	ld.global.f32 	%f8, [%rd18];
	div.rn.f32 	%f9, %f8, %f1;
	add.f32 	%f10, %f27, %f9;
	st.global.f32 	[%rd5], %f10;
	ld.global.u32 	%r34, [%rd16+-4];
	add.s32 	%r35, %r34, %r6;
	mad.lo.s32 	%r36, %r35, %r25, %r8;
	mul.wide.s32 	%rd19, %r36, 4;
	add.s64 	%rd20, %rd1, %rd19;
	ld.global.f32 	%f11, [%rd20];
	div.rn.f32 	%f12, %f11, %f1;
	add.f32 	%f13, %f10, %f12;
	st.global.f32 	[%rd5], %f13;
	ld.global.u32 	%r37, [%rd16];
	add.s32 	%r38, %r37, %r6;
	mad.lo.s32 	%r39, %r38, %r25, %r8;
	mul.wide.s32 	%rd21, %r39, 4;
	add.s64 	%rd22, %rd1, %rd21;
	ld.global.f32 	%f14, [%rd22];
	div.rn.f32 	%f15, %f14, %f1;
	add.f32 	%f16, %f13, %f15;
	st.global.f32 	[%rd5], %f16;
	ld.global.u32 	%r40, [%rd16+4];
	add.s32 	%r41, %r40, %r6;
	mad.lo.s32 	%r42, %r41, %r25, %r8;
	mul.wide.s32 	%rd23, %r42, 4;
	add.s64 	%rd24, %rd1, %rd23;
	ld.global.f32 	%f17, [%rd24];
	div.rn.f32 	%f18, %f17, %f1;
	add.f32 	%f27, %f16, %f18;
	st.global.f32 	[%rd5], %f27;
	add.s32 	%r62, %r62, 4;
	add.s32 	%r61, %r61, 4;
	setp.ne.s32 	%p5, %r62, 0;
	@%p5 bra 	$L__BB0_7;
$L__BB0_8:
	setp.eq.s32 	%p6, %r12, 0;
	@%p6 bra 	$L__BB0_12;
	add.s32 	%r43, %r63, %r11;
	mul.wide.s32 	%rd25, %r43, 4;
	add.s64 	%rd6, %rd2, %rd25;
	ld.global.u32 	%r44, [%rd6];
	add.s32 	%r45, %r44, %r6;
	mad.lo.s32 	%r46, %r45, %r25, %r8;
	mul.wide.s32 	%rd26, %r46, 4;
	add.s64 	%rd27, %rd1, %rd26;
	ld.global.f32 	%f19, [%rd27];
	div.rn.f32 	%f20, %f19, %f1;
	add.f32 	%f6, %f27, %f20;
	st.global.f32 	[%rd5], %f6;
	setp.eq.s32 	%p7, %r12, 1;
	@%p7 bra 	$L__BB0_12;
	ld.global.u32 	%r47, [%rd6+4];
	add.s32 	%r48, %r47, %r6;
	mad.lo.s32 	%r49, %r48, %r25, %r8;
	mul.wide.s32 	%rd28, %r49, 4;
	add.s64 	%rd29, %rd1, %rd28;
	ld.global.f32 	%f21, [%rd29];
	div.rn.f32 	%f22, %f21, %f1;
	add.f32 	%f7, %f6, %f22;
	st.global.f32 	[%rd5], %f7;
	setp.eq.s32 	%p8, %r12, 2;
	@%p8 bra 	$L__BB0_12;
	ld.global.u32 	%r50, [%rd6+8];
	add.s32 	%r51, %r50, %r6;
	mad.lo.s32 	%r52, %r51, %r25, %r8;
	mul.wide.s32 	%rd30, %r52, 4;
	add.s64 	%rd31, %rd1, %rd30;
	ld.global.f32 	%f23, [%rd31];
	div.rn.f32 	%f24, %f23, %f1;
	add.f32 	%f25, %f7, %f24;
	st.global.f32 	[%rd5], %f25;
$L__BB0_12:
	mov.u32 	%r53, %ntid.x;
	add.s32 	%r60, %r60, %r53;
	setp.lt.s32 	%p9, %r60, %r3;
	@%p9 bra 	$L__BB0_4;
$L__BB0_13:
	mov.u32 	%r54, %nctaid.x;
	add.s32 	%r59, %r59, %r54;
	setp.lt.s32 	%p10, %r59, %r22;
	@%p10 bra 	$L__BB0_2;
$L__BB0_14:
	ret;

}
	// .globl	_Z25mean_interpolate_backwardiiiiiPKiS0_PKfPf
.visible .entry _Z25mean_interpolate_backwardiiiiiPKiS0_PKfPf(
	.param .u32 _Z25mean_interpolate_backwardiiiiiPKiS0_PKfPf_param_0,
	.param .u32 _Z25mean_interpolate_backwardiiiiiPKiS0_PKfPf_param_1,
	.param .u32 _Z25mean_interpolate_backwardiiiiiPKiS0_PKfPf_param_2,
	.param .u32 _Z25mean_interpolate_backwardiiiiiPKiS0_PKfPf_param_3,
	.param .u32 _Z25mean_interpolate_backwardiiiiiPKiS0_PKfPf_param_4,
	.param .u64 .ptr .align 1 _Z25mean_interpolate_backwardiiiiiPKiS0_PKfPf_param_5,
	.param .u64 .ptr .align 1 _Z25mean_interpolate_backwardiiiiiPKiS0_PKfPf_param_6,
	.param .u64 .ptr .align 1 _Z25mean_interpolate_backwardiiiiiPKiS0_PKfPf_param_7,
	.param .u64 .ptr .align 1 _Z25mean_interpolate_backwardiiiiiPKiS0_PKfPf_param_8
)
{
	.reg .pred 	%p<14>;
	.reg .b32 	%r<97>;
	.reg .b32 	%f<47>;
	.reg .b64 	%rd<53>;

	ld.param.u32 	%r29, [_Z25mean_interpolate_backwardiiiiiPKiS0_PKfPf_param_0];
	ld.param.u32 	%r30, [_Z25mean_interpolate_backwardiiiiiPKiS0_PKfPf_param_1];
	ld.param.u32 	%r32, [_Z25mean_interpolate_backwardiiiiiPKiS0_PKfPf_param_3];
	ld.param.u64 	%rd8, [_Z25mean_interpolate_backwardiiiiiPKiS0_PKfPf_param_5];
	ld.param.u64 	%rd6, [_Z25mean_interpolate_backwardiiiiiPKiS0_PKfPf_param_6];
	ld.param.u64 	%rd9, [_Z25mean_interpolate_backwardiiiiiPKiS0_PKfPf_param_8];
	cvta.to.global.u64 	%rd1, %rd9;
	cvta.to.global.u64 	%rd2, %rd8;
	mov.u32 	%r90, %ctaid.x;
	setp.ge.s32 	%p1, %r90, %r29;
	@%p1 bra 	$L__BB1_18;
	mov.u32 	%r2, %tid.x;
	mul.lo.s32 	%r3, %r32, %r30;
	mov.u32 	%r4, %ntid.x;
	add.s64 	%rd3, %rd2, 16;
	cvta.to.global.u64 	%rd4, %rd6;
$L__BB1_2:
	setp.ge.s32 	%p2, %r2, %r3;
	@%p2 bra 	$L__BB1_17;
	ld.param.u32 	%r88, [_Z25mean_interpolate_backwardiiiiiPKiS0_PKfPf_param_2];
	mul.lo.s32 	%r6, %r90, %r30;
	mul.lo.s32 	%r7, %r90, %r88;
	mul.lo.s32 	%r8, %r6, %r32;
	mov.u32 	%r91, %r2;
$L__BB1_4:
	div.s32 	%r34, %r91, %r32;
	mul.lo.s32 	%r35, %r34, %r32;
	sub.s32 	%r10, %r91, %r35;
	add.s32 	%r11, %r34, %r6;
	mul.wide.s32 	%rd10, %r11, 4;
	add.s64 	%rd11, %rd4, %rd10;
	ld.global.u32 	%r12, [%rd11];
	setp.lt.s32 	%p3, %r12, 1;
	@%p3 bra 	$L__BB1_16;
	ld.param.u64 	%rd52, [_Z25mean_interpolate_backwardiiiiiPKiS0_PKfPf_param_7];
	ld.param.u32 	%r89, [_Z25mean_interpolate_backwardiiiiiPKiS0_PKfPf_param_4];
	mul.lo.s32 	%r13, %r11, %r89;
	add.s32 	%r37, %r91, %r8;
	cvta.to.global.u64 	%rd12, %rd52;
	mul.wide.s32 	%rd13, %r37, 4;
	add.s64 	%rd5, %rd12, %rd13;
	cvt.rn.f32.u32 	%f1, %r12;
	setp.lt.u32 	%p4, %r12, 8;
	mov.b32 	%r95, 0;
	@%p4 bra 	$L__BB1_8;
	and.b32  	%r95, %r12, 2147483640;
	neg.s32 	%r93, %r95;
	mov.u32 	%r92, %r13;
$L__BB1_7:
	.pragma "nounroll";
	mul.wide.s32 	%rd14, %r92, 4;
	add.s64 	%rd15, %rd3, %rd14;
	ld.global.u32 	%r38, [%rd15+-16];
	add.s32 	%r39, %r38, %r7;
	mad.lo.s32 	%r40, %r39, %r32, %r10;
	mul.wide.s32 	%rd16, %r40, 4;
	add.s64 	%rd17, %rd1, %rd16;
	ld.global.f32 	%f2, [%rd5];
	div.rn.f32 	%f3, %f2, %f1;
	atom.global.add.f32 	%f4, [%rd17], %f3;
	ld.global.u32 	%r41, [%rd15+-12];
	add.s32 	%r42, %r41, %r7;
	mad.lo.s32 	%r43, %r42, %r32, %r10;
	mul.wide.s32 	%rd18, %r43, 4;
	add.s64 	%rd19, %rd1, %rd18;
	ld.global.f32 	%f5, [%rd5];
	div.rn.f32 	%f6, %f5, %f1;
	atom.global.add.f32 	%f7, [%rd19], %f6;
	ld.global.u32 	%r44, [%rd15+-8];
	add.s32 	%r45, %r44, %r7;
	mad.lo.s32 	%r46, %r45, %r32, %r10;
	mul.wide.s32 	%rd20, %r46, 4;
	add.s64 	%rd21, %rd1, %rd20;
	ld.global.f32 	%f8, [%rd5];
	div.rn.f32 	%f9, %f8, %f1;
	atom.global.add.f32 	%f10, [%rd21], %f9;
	ld.global.u32 	%r47, [%rd15+-4];
	add.s32 	%r48, %r47, %r7;
	mad.lo.s32 	%r49, %r48, %r32, %r10;
	mul.wide.s32 	%rd22, %r49, 4;
	add.s64 	%rd23, %rd1, %rd22;
	ld.global.f32 	%f11, [%rd5];
	div.rn.f32 	%f12, %f11, %f1;
	atom.global.add.f32 	%f13, [%rd23], %f12;
	ld.global.u32 	%r50, [%rd15];
	add.s32 	%r51, %r50, %r7;
	mad.lo.s32 	%r52, %r51, %r32, %r10;
	mul.wide.s32 	%rd24, %r52, 4;
	add.s64 	%rd25, %rd1, %rd24;
	ld.global.f32 	%f14, [%rd5];
	div.rn.f32 	%f15, %f14, %f1;
	atom.global.add.f32 	%f16, [%rd25], %f15;
	ld.global.u32 	%r53, [%rd15+4];
	add.s32 	%r54, %r53, %r7;
	mad.lo.s32 	%r55, %r54, %r32, %r10;
	mul.wide.s32 	%rd26, %r55, 4;
	add.s64 	%rd27, %rd1, %rd26;
	ld.global.f32 	%f17, [%rd5];
	div.rn.f32 	%f18, %f17, %f1;
	atom.global.add.f32 	%f19, [%rd27], %f18;
	ld.global.u32 	%r56, [%rd15+8];
	add.s32 	%r57, %r56, %r7;
	mad.lo.s32 	%r58, %r57, %r32, %r10;
	mul.wide.s32 	%rd28, %r58, 4;
	add.s64 	%rd29, %rd1, %rd28;
	ld.global.f32 	%f20, [%rd5];
	div.rn.f32 	%f21, %f20, %f1;
	atom.global.add.f32 	%f22, [%rd29], %f21;
	ld.global.u32 	%r59, [%rd15+12];
	add.s32 	%r60, %r59, %r7;
	mad.lo.s32 	%r61, %r60, %r32, %r10;
	mul.wide.s32 	%rd30, %r61, 4;
	add.s64 	%rd31, %rd1, %rd30;
	ld.global.f32 	%f23, [%rd5];
	div.rn.f32 	%f24, %f23, %f1;
	atom.global.add.f32 	%f25, [%rd31], %f24;
	add.s32 	%r93, %r93, 8;
	add.s32 	%r92, %r92, 8;
	setp.ne.s32 	%p5, %r93, 0;
	@%p5 bra 	$L__BB1_7;
$L__BB1_8:
	and.b32  	%r21, %r12, 7;
	setp.eq.s32 	%p6, %r21, 0;
	@%p6 bra 	$L__BB1_16;
	and.b32  	%r22, %r12, 3;
	setp.lt.u32 	%p7, %r21, 4;
	@%p7 bra 	$L__BB1_11;
	add.s32 	%r62, %r95, %r13;
	mul.wide.s32 	%rd32, %r62, 4;
	add.s64 	%rd33, %rd2, %rd32;
	ld.global.u32 	%r63, [%rd33];
	add.s32 	%r64, %r63, %r7;
	mad.lo.s32 	%r65, %r64, %r32, %r10;
	mul.wide.s32 	%rd34, %r65, 4;
	add.s64 	%rd35, %rd1, %rd34;
	ld.global.f32 	%f26, [%rd5];
	div.rn.f32 	%f27, %f26, %f1;
	atom.global.add.f32 	%f28, [%rd35], %f27;
	ld.global.u32 	%r66, [%rd33+4];
	add.s32 	%r67, %r66, %r7;
	mad.lo.s32 	%r68, %r67, %r32, %r10;
	mul.wide.s32 	%rd36, %r68, 4;
	add.s64 	%rd37, %rd1, %rd36;
	ld.global.f32 	%f29, [%rd5];
	div.rn.f32 	%f30, %f29, %f1;
	atom.global.add.f32 	%f31, [%rd37], %f30;
	ld.global.u32 	%r69, [%rd33+8];
	add.s32 	%r70, %r69, %r7;
	mad.lo.s32 	%r71, %r70, %r32, %r10;
	mul.wide.s32 	%rd38, %r71, 4;
	add.s64 	%rd39, %rd1, %rd38;
	ld.global.f32 	%f32, [%rd5];
	div.rn.f32 	%f33, %f32, %f1;
	atom.global.add.f32 	%f34, [%rd39], %f33;
	ld.global.u32 	%r72, [%rd33+12];
	add.s32 	%r73, %r72, %r7;
	mad.lo.s32 	%r74, %r73, %r32, %r10;
	mul.wide.s32 	%rd40, %r74, 4;
	add.s64 	%rd41, %rd1, %rd40;
	ld.global.f32 	%f35, [%rd5];
	div.rn.f32 	%f36, %f35, %f1;
	atom.global.add.f32 	%f37, [%rd41], %f36;
	add.s32 	%r95, %r95, 4;
$L__BB1_11:
	setp.eq.s32 	%p8, %r22, 0;
	@%p8 bra 	$L__BB1_16;
	setp.eq.s32 	%p9, %r22, 1;
	@%p9 bra 	$L__BB1_14;
	add.s32 	%r75, %r95, %r13;
	mul.wide.s32 	%rd42, %r75, 4;
	add.s64 	%rd43, %rd2, %rd42;
	ld.global.u32 	%r76, [%rd43];
	add.s32 	%r77, %r76, %r7;
	mad.lo.s32 	%r78, %r77, %r32, %r10;
	mul.wide.s32 	%rd44, %r78, 4;
	add.s64 	%rd45, %rd1, %rd44;
	ld.global.f32 	%f38, [%rd5];
	div.rn.f32 	%f39, %f38, %f1;
	atom.global.add.f32 	%f40, [%rd45], %f39;
	ld.global.u32 	%r79, [%rd43+4];
	add.s32 	%r80, %r79, %r7;
	mad.lo.s32 	%r81, %r80, %r32, %r10;
	mul.wide.s32 	%rd46, %r81, 4;
	add.s64 	%rd47, %rd1, %rd46;
	ld.global.f32 	%f41, [%rd5];
	div.rn.f32 	%f42, %f41, %f1;
	atom.global.add.f32 	%f43, [%rd47], %f42;
	add.s32 	%r95, %r95, 2;
$L__BB1_14:
	and.b32  	%r82, %r12, 1;
	setp.eq.b32 	%p10, %r82, 1;
	not.pred 	%p11, %p10;
	@%p11 bra 	$L__BB1_16;
	add.s32 	%r83, %r95, %r13;
	mul.wide.s32 	%rd48, %r83, 4;
	add.s64 	%rd49, %rd2, %rd48;
	ld.global.u32 	%r84, [%rd49];
	add.s32 	%r85, %r84, %r7;
	mad.lo.s32 	%r86, %r85, %r32, %r10;
	mul.wide.s32 	%rd50, %r86, 4;
	add.s64 	%rd51, %rd1, %rd50;
	ld.global.f32 	%f44, [%rd5];
	div.rn.f32 	%f45, %f44, %f1;
	atom.global.add.f32 	%f46, [%rd51], %f45;
$L__BB1_16:
	add.s32 	%r91, %r91, %r4;
	setp.lt.s32 	%p12, %r91, %r3;
	@%p12 bra 	$L__BB1_4;
$L__BB1_17:
	mov.u32 	%r87, %nctaid.x;
	add.s32 	%r90, %r90, %r87;
	setp.lt.s32 	%p13, %r90, %r29;
	@%p13 bra 	$L__BB1_2;
$L__BB1_18:
	ret;

}
	// .globl	_Z28weighted_interpolate_forwardiiiiiPKiS0_PKfS2_Pf
.visible .entry _Z28weighted_interpolate_forwardiiiiiPKiS0_PKfS2_Pf(
	.param .u32 _Z28weighted_interpolate_forwardiiiiiPKiS0_PKfS2_Pf_param_0,
	.param .u32 _Z28weighted_interpolate_forwardiiiiiPKiS0_PKfS2_Pf_param_1,
	.param .u32 _Z28weighted_interpolate_forwardiiiiiPKiS0_PKfS2_Pf_param_2,
	.param .u32 _Z28weighted_interpolate_forwardiiiiiPKiS0_PKfS2_Pf_param_3,
	.param .u32 _Z28weighted_interpolate_forwardiiiiiPKiS0_PKfS2_Pf_param_4,
	.param .u64 .ptr .align 1 _Z28weighted_interpolate_forwardiiiiiPKiS0_PKfS2_Pf_param_5,
	.param .u64 .ptr .align 1 _Z28weighted_interpolate_forwardiiiiiPKiS0_PKfS2_Pf_param_6,
	.param .u64 .ptr .align 1 _Z28weighted_interpolate_forwardiiiiiPKiS0_PKfS2_Pf_param_7,
	.param .u64 .ptr .align 1 _Z28weighted_interpolate_forwardiiiiiPKiS0_PKfS2_Pf_param_8,
	.param .u64 .ptr .align 1 _Z28weighted_interpolate_forwardiiiiiPKiS0_PKfS2_Pf_param_9
)
{
	.reg .pred 	%p<11>;
	.reg .b32 	%r<62>;
	.reg .b32 	%f<27>;
	.reg .b64 	%rd<38>;

	ld.param.u32 	%r23, [_Z28weighted_interpolate_forwardiiiiiPKiS0_PKfS2_Pf_param_0];
	ld.param.u32 	%r24, [_Z28weighted_interpolate_forwardiiiiiPKiS0_PKfS2_Pf_param_1];
	ld.param.u32 	%r26, [_Z28weighted_interpolate_forwardiiiiiPKiS0_PKfS2_Pf_param_3];
	ld.param.u64 	%rd12, [_Z28weighted_interpolate_forwardiiiiiPKiS0_PKfS2_Pf_param_5];
	ld.param.u64 	%rd10, [_Z28weighted_interpolate_forwardiiiiiPKiS0_PKfS2_Pf_param_6];
	ld.param.u64 	%rd13, [_Z28weighted_interpolate_forwardiiiiiPKiS0_PKfS2_Pf_param_7];
	ld.param.u64 	%rd14, [_Z28weighted_interpolate_forwardiiiiiPKiS0_PKfS2_Pf_param_8];
	cvta.to.global.u64 	%rd1, %rd13;
	cvta.to.global.u64 	%rd2, %rd14;
	cvta.to.global.u64 	%rd3, %rd12;
	mov.u32 	%r57, %ctaid.x;
	setp.ge.s32 	%p1, %r57, %r23;
	@%p1 bra 	$L__BB2_14;
	mov.u32 	%r2, %tid.x;
	mul.lo.s32 	%r3, %r26, %r24;
	mov.u32 	%r4, %ntid.x;
	add.s64 	%rd4, %rd3, 8;
	add.s64 	%rd5, %rd2, 8;
	cvta.to.global.u64 	%rd6, %rd10;
$L__BB2_2:
	setp.ge.s32 	%p2, %r2, %r3;
	@%p2 bra 	$L__BB2_13;
	ld.param.u32 	%r55, [_Z28weighted_interpolate_forwardiiiiiPKiS0_PKfS2_Pf_param_2];
	mul.lo.s32 	%r6, %r57, %r24;
	mul.lo.s32 	%r7, %r57, %r55;
	mov.u32 	%r58, %r2;
$L__BB2_4:
	div.s32 	%r28, %r58, %r26;
	mul.lo.s32 	%r29, %r28, %r26;
	sub.s32 	%r9, %r58, %r29;
	add.s32 	%r10, %r28, %r6;
	mul.wide.s32 	%rd15, %r10, 4;
	add.s64 	%rd16, %rd6, %rd15;
	ld.global.u32 	%r11, [%rd16];
	setp.lt.s32 	%p3, %r11, 1;
	@%p3 bra 	$L__BB2_12;
	ld.param.u64 	%rd37, [_Z28weighted_interpolate_forwardiiiiiPKiS0_PKfS2_Pf_param_9];
	ld.param.u32 	%r56, [_Z28weighted_interpolate_forwardiiiiiPKiS0_PKfS2_Pf_param_4];
	mul.lo.s32 	%r12, %r10, %r56;
	mad.lo.s32 	%r31, %r6, %r26, %r58;
	cvta.to.global.u64 	%rd17, %rd37;
	mul.wide.s32 	%rd18, %r31, 4;
	add.s64 	%rd7, %rd17, %rd18;
	ld.global.f32 	%f26, [%rd7];
	and.b32  	%r13, %r11, 3;
	setp.lt.u32 	%p4, %r11, 4;
	mov.b32 	%r61, 0;
	@%p4 bra 	$L__BB2_8;
	and.b32  	%r61, %r11, 2147483644;
	neg.s32 	%r60, %r61;
	mov.u32 	%r59, %r12;
$L__BB2_7:
	mul.wide.s32 	%rd19, %r59, 4;
	add.s64 	%rd20, %rd4, %rd19;
	add.s64 	%rd21, %rd5, %rd19;
	ld.global.u32 	%r32, [%rd20+-8];
	ld.global.f32 	%f7, [%rd21+-8];
	add.s32 	%r33, %r32, %r7;
	mad.lo.s32 	%r34, %r33, %r26, %r9;
	mul.wide.s32 	%rd22, %r34, 4;
	add.s64 	%rd23, %rd1, %rd22;
	ld.global.f32 	%f8, [%rd23];
	fma.rn.f32 	%f9, %f7, %f8, %f26;
	st.global.f32 	[%rd7], %f9;
	ld.global.u32 	%r35, [%rd20+-4];
	ld.global.f32 	%f10, [%rd21+-4];
	add.s32 	%r36, %r35, %r7;
	mad.lo.s32 	%r37, %r36, %r26, %r9;
	mul.wide.s32 	%rd24, %r37, 4;
	add.s64 	%rd25, %rd1, %rd24;
	ld.global.f32 	%f11, [%rd25];
	fma.rn.f32 	%f12, %f10, %f11, %f9;
	st.global.f32 	[%rd7], %f12;
	ld.global.u32 	%r38, [%rd20];
	ld.global.f32 	%f13, [%rd21];
	add.s32 	%r39, %r38, %r7;
	mad.lo.s32 	%r40, %r39, %r26, %r9;
	mul.wide.s32 	%rd26, %r40, 4;
	add.s64 	%rd27, %rd1, %rd26;
	ld.global.f32 	%f14, [%rd27];
	fma.rn.f32 	%f15, %f13, %f14, %f12;
	st.global.f32 	[%rd7], %f15;
	ld.global.u32 	%r41, [%rd20+4];
	ld.global.f32 	%f16, [%rd21+4];
	add.s32 	%r42, %r41, %r7;
	mad.lo.s32 	%r43, %r42, %r26, %r9;
	mul.wide.s32 	%rd28, %r43, 4;
	add.s64 	%rd29, %rd1, %rd28;
	ld.global.f32 	%f17, [%rd29];
	fma.rn.f32 	%f26, %f16, %f17, %f15;
	st.global.f32 	[%rd7], %f26;
	add.s32 	%r60, %r60, 4;
	add.s32 	%r59, %r59, 4;
	setp.ne.s32 	%p5, %r60, 0;
	@%p5 bra 	$L__BB2_7;
$L__BB2_8:
	setp.eq.s32 	%p6, %r13, 0;
	@%p6 bra 	$L__BB2_12;
	add.s32 	%r44, %r61, %r12;
	mul.wide.s32 	%rd30, %r44, 4;
	add.s64 	%rd8, %rd3, %rd30;
	ld.global.u32 	%r45, [%rd8];
	add.s64 	%rd9, %rd2, %rd30;
	ld.global.f32 	%f18, [%rd9];
	add.s32 	%r46, %r45, %r7;
	mad.lo.s32 	%r47, %r46, %r26, %r9;
	mul.wide.s32 	%rd31, %r47, 4;
	add.s64 	%rd32, %rd1, %rd31;
	ld.global.f32 	%f19, [%rd32];
	fma.rn.f32 	%f5, %f18, %f19, %f26;
	st.global.f32 	[%rd7], %f5;
	setp.eq.s32 	%p7, %r13, 1;
	@%p7 bra 	$L__BB2_12;
	ld.global.u32 	%r48, [%rd8+4];
	ld.global.f32 	%f20, [%rd9+4];
	add.s32 	%r49, %r48, %r7;
	mad.lo.s32 	%r50, %r49, %r26, %r9;
	mul.wide.s32 	%rd33, %r50, 4;
	add.s64 	%rd34, %rd1, %rd33;
	ld.global.f32 	%f21, [%rd34];
	fma.rn.f32 	%f6, %f20, %f21, %f5;
	st.global.f32 	[%rd7], %f6;
	setp.eq.s32 	%p8, %r13, 2;
	@%p8 bra 	$L__BB2_12;
	ld.global.u32 	%r51, [%rd8+8];
	ld.global.f32 	%f22, [%rd9+8];
	add.s32 	%r52, %r51, %r7;
	mad.lo.s32 	%r53, %r52, %r26, %r9;
	mul.wide.s32 	%rd35, %r53, 4;
	add.s64 	%rd36, %rd1, %rd35;
	ld.global.f32 	%f23, [%rd36];
	fma.rn.f32 	%f24, %f22, %f23, %f6;
	st.global.f32 	[%rd7], %f24;
$L__BB2_12:
	add.s32 	%r58, %r58, %r4;
	setp.lt.s32 	%p9, %r58, %r3;
	@%p9 bra 	$L__BB2_4;
$L__BB2_13:
	mov.u32 	%r54, %nctaid.x;
	add.s32 	%r57, %r57, %r54;
	setp.lt.s32 	%p10, %r57, %r23;
	@%p10 bra 	$L__BB2_2;
$L__BB2_14:
	ret;

}
	// .globl	_Z29weighted_interpolate_backwardiiiiiPKiS0_PKfS2_Pf
.visible .entry _Z29weighted_interpolate_backwardiiiiiPKiS0_PKfS2_Pf(
	.param .u32 _Z29weighted_interpolate_backwardiiiiiPKiS0_PKfS2_Pf_param_0,
	.param .u32 _Z29weighted_interpolate_backwardiiiiiPKiS0_PKfS2_Pf_param_1,
	.param .u32 _Z29weighted_interpolate_backwardiiiiiPKiS0_PKfS2_Pf_param_2,
	.param .u32 _Z29weighted_interpolate_backwardiiiiiPKiS0_PKfS2_Pf_param_3,
	.param .u32 _Z29weighted_interpolate_backwardiiiiiPKiS0_PKfS2_Pf_param_4,
	.param .u64 .ptr .align 1 _Z29weighted_interpolate_backwardiiiiiPKiS0_PKfS2_Pf_param_5,
	.param .u64 .ptr .align 1 _Z29weighted_interpolate_backwardiiiiiPKiS0_PKfS2_Pf_param_6,
	.param .u64 .ptr .align 1 _Z29weighted_interpolate_backwardiiiiiPKiS0_PKfS2_Pf_param_7,
	.param .u64 .ptr .align 1 _Z29weighted_interpolate_backwardiiiiiPKiS0_PKfS2_Pf_param_8,
	.param .u64 .ptr .align 1 _Z29weighted_interpolate_backwardiiiiiPKiS0_PKfS2_Pf_param_9
)
{
	.reg .pred 	%p<14>;
	.reg .b32 	%r<97>;
	.reg .b32 	%f<61>;
	.reg .b64 	%rd<59>;

	ld.param.u32 	%r29, [_Z29weighted_interpolate_backwardiiiiiPKiS0_PKfS2_Pf_param_0];
	ld.param.u32 	%r30, [_Z29weighted_interpolate_backwardiiiiiPKiS0_PKfS2_Pf_param_1];
	ld.param.u32 	%r32, [_Z29weighted_interpolate_backwardiiiiiPKiS0_PKfS2_Pf_param_3];
	ld.param.u64 	%rd11, [_Z29weighted_interpolate_backwardiiiiiPKiS0_PKfS2_Pf_param_5];
	ld.param.u64 	%rd9, [_Z29weighted_interpolate_backwardiiiiiPKiS0_PKfS2_Pf_param_6];
	ld.param.u64 	%rd10, [_Z29weighted_interpolate_backwardiiiiiPKiS0_PKfS2_Pf_param_7];
	ld.param.u64 	%rd12, [_Z29weighted_interpolate_backwardiiiiiPKiS0_PKfS2_Pf_param_8];
	ld.param.u64 	%rd13, [_Z29weighted_interpolate_backwardiiiiiPKiS0_PKfS2_Pf_param_9];
	cvta.to.global.u64 	%rd1, %rd13;
	cvta.to.global.u64 	%rd2, %rd12;
	cvta.to.global.u64 	%rd3, %rd11;
	mov.u32 	%r90, %ctaid.x;
	setp.ge.s32 	%p1, %r90, %r29;
	@%p1 bra 	$L__BB3_18;
	mov.u32 	%r2, %tid.x;
	mul.lo.s32 	%r3, %r32, %r30;
	mov.u32 	%r4, %ntid.x;
	add.s64 	%rd4, %rd3, 16;
	add.s64 	%rd5, %rd2, 16;
	cvta.to.global.u64 	%rd6, %rd9;
	cvta.to.global.u64 	%rd7, %rd10;
$L__BB3_2:
	setp.ge.s32 	%p2, %r2, %r3;
	@%p2 bra 	$L__BB3_17;
	ld.param.u32 	%r88, [_Z29weighted_interpolate_backwardiiiiiPKiS0_PKfS2_Pf_param_2];
	mul.lo.s32 	%r6, %r90, %r30;
	mul.lo.s32 	%r7, %r90, %r88;
	mul.lo.s32 	%r8, %r6, %r32;
	mov.u32 	%r91, %r2;
$L__BB3_4:
	div.s32 	%r34, %r91, %r32;
	mul.lo.s32 	%r35, %r34, %r32;
	sub.s32 	%r10, %r91, %r35;
	add.s32 	%r11, %r34, %r6;
	mul.wide.s32 	%rd14, %r11, 4;
	add.s64 	%rd15, %rd6, %rd14;
	ld.global.u32 	%r12, [%rd15];
	setp.lt.s32 	%p3, %r12, 1;
	@%p3 bra 	$L__BB3_16;
	ld.param.u32 	%r89, [_Z29weighted_interpolate_backwardiiiiiPKiS0_PKfS2_Pf_param_4];
	mul.lo.s32 	%r13, %r11, %r89;
	add.s32 	%r37, %r91, %r8;
	mul.wide.s32 	%rd16, %r37, 4;
	add.s64 	%rd8, %rd7, %rd16;
	setp.lt.u32 	%p4, %r12, 8;
	mov.b32 	%r95, 0;
	@%p4 bra 	$L__BB3_8;
	and.b32  	%r95, %r12, 2147483640;
	neg.s32 	%r93, %r95;
	mov.u32 	%r92, %r13;
$L__BB3_7:
	.pragma "nounroll";
	mul.wide.s32 	%rd17, %r92, 4;
	add.s64 	%rd18, %rd4, %rd17;
	add.s64 	%rd19, %rd5, %rd17;
	ld.global.u32 	%r38, [%rd18+-16];
	ld.global.f32 	%f1, [%rd19+-16];
	add.s32 	%r39, %r38, %r7;
	mad.lo.s32 	%r40, %r39, %r32, %r10;
	mul.wide.s32 	%rd20, %r40, 4;
	add.s64 	%rd21, %rd1, %rd20;
	ld.global.f32 	%f2, [%rd8];
	mul.f32 	%f3, %f1, %f2;
	atom.global.add.f32 	%f4, [%rd21], %f3;
	ld.global.u32 	%r41, [%rd18+-12];
	ld.global.f32 	%f5, [%rd19+-12];
	add.s32 	%r42, %r41, %r7;
	mad.lo.s32 	%r43, %r42, %r32, %r10;
	mul.wide.s32 	%rd22, %r43, 4;
	add.s64 	%rd23, %rd1, %rd22;
	ld.global.f32 	%f6, [%rd8];
	mul.f32 	%f7, %f5, %f6;
	atom.global.add.f32 	%f8, [%rd23], %f7;
	ld.global.u32 	%r44, [%rd18+-8];
	ld.global.f32 	%f9, [%rd19+-8];
	add.s32 	%r45, %r44, %r7;
	mad.lo.s32 	%r46, %r45, %r32, %r10;
	mul.wide.s32 	%rd24, %r46, 4;
	add.s64 	%rd25, %rd1, %rd24;
	ld.global.f32 	%f10, [%rd8];
	mul.f32 	%f11, %f9, %f10;
	atom.global.add.f32 	%f12, [%rd25], %f11;
	ld.global.u32 	%r47, [%rd18+-4];
	ld.global.f32 	%f13, [%rd19+-4];
	add.s32 	%r48, %r47, %r7;
	mad.lo.s32 	%r49, %r48, %r32, %r10;
	mul.wide.s32 	%rd26, %r49, 4;
	add.s64 	%rd27, %rd1, %rd26;
	ld.global.f32 	%f14, [%rd8];
	mul.f32 	%f15, %f13, %f14;
	atom.global.add.f32 	%f16, [%rd27], %f15;
	ld.global.u32 	%r50, [%rd18];
	ld.global.f32 	%f17, [%rd19];
	add.s32 	%r51, %r50, %r7;
	mad.lo.s32 	%r52, %r51, %r32, %r10;
	mul.wide.s32 	%rd28, %r52, 4;
	add.s64 	%rd29, %rd1, %rd28;
	ld.global.f32 	%f18, [%rd8];
	mul.f32 	%f19, %f17, %f18;
	atom.global.add.f32 	%f20, [%rd29], %f19;
	ld.global.u32 	%r53, [%rd18+4];
	ld.global.f32 	%f21, [%rd19+4];
	add.s32 	%r54, %r53, %r7;
	mad.lo.s32 	%r55, %r54, %r32, %r10;
	mul.wide.s32 	%rd30, %r55, 4;
	add.s64 	%rd31, %rd1, %rd30;
	ld.global.f32 	%f22, [%rd8];
	mul.f32 	%f23, %f21, %f22;
	atom.global.add.f32 	%f24, [%rd31], %f23;
	ld.global.u32 	%r56, [%rd18+8];
	ld.global.f32 	%f25, [%rd19+8];
	add.s32 	%r57, %r56, %r7;
	mad.lo.s32 	%r58, %r57, %r32, %r10;
	mul.wide.s32 	%rd32, %r58, 4;
	add.s64 	%rd33, %rd1, %rd32;
	ld.global.f32 	%f26, [%rd8];
	mul.f32 	%f27, %f25, %f26;
	atom.global.add.f32 	%f28, [%rd33], %f27;
	ld.global.u32 	%r59, [%rd18+12];
	ld.global.f32 	%f29, [%rd19+12];
	add.s32 	%r60, %r59, %r7;
	mad.lo.s32 	%r61, %r60, %r32, %r10;
	mul.wide.s32 	%rd34, %r61, 4;
	add.s64 	%rd35, %rd1, %rd34;
	ld.global.f32 	%f30, [%rd8];
	mul.f32 	%f31, %f29, %f30;
	atom.global.add.f32 	%f32, [%rd35], %f31;
	add.s32 	%r93, %r93, 8;
	add.s32 	%r92, %r92, 8;
	setp.ne.s32 	%p5, %r93, 0;
	@%p5 bra 	$L__BB3_7;
$L__BB3_8:
	and.b32  	%r21, %r12, 7;
	setp.eq.s32 	%p6, %r21, 0;
	@%p6 bra 	$L__BB3_16;
	and.b32  	%r22, %r12, 3;
	setp.lt.u32 	%p7, %r21, 4;
	@%p7 bra 	$L__BB3_11;
	add.s32 	%r62, %r95, %r13;
	mul.wide.s32 	%rd36, %r62, 4;
	add.s64 	%rd37, %rd3, %rd36;
	ld.global.u32 	%r63, [%rd37];
	add.s64 	%rd38, %rd2, %rd36;
	ld.global.f32 	%f33, [%rd38];
	add.s32 	%r64, %r63, %r7;
	mad.lo.s32 	%r65, %r64, %r32, %r10;
	mul.wide.s32 	%rd39, %r65, 4;
	add.s64 	%rd40, %rd1, %rd39;
	ld.global.f32 	%f34, [%rd8];
	mul.f32 	%f35, %f33, %f34;
	atom.global.add.f32 	%f36, [%rd40], %f35;
	ld.global.u32 	%r66, [%rd37+4];
	ld.global.f32 	%f37, [%rd38+4];
	add.s32 	%r67, %r66, %r7;
	mad.lo.s32 	%r68, %r67, %r32, %r10;
	mul.wide.s32 	%rd41, %r68, 4;
	add.s64 	%rd42, %rd1, %rd41;
	ld.global.f32 	%f38, [%rd8];
	mul.f32 	%f39, %f37, %f38;
	atom.global.add.f32 	%f40, [%rd42], %f39;
	ld.global.u32 	%r69, [%rd37+8];
	ld.global.f32 	%f41, [%rd38+8];
	add.s32 	%r70, %r69, %r7;
	mad.lo.s32 	%r71, %r70, %r32, %r10;
	mul.wide.s32 	%rd43, %r71, 4;
	add.s64 	%rd44, %rd1, %rd43;
	ld.global.f32 	%f42, [%rd8];
	mul.f32 	%f43, %f41, %f42;
	atom.global.add.f32 	%f44, [%rd44], %f43;
	ld.global.u32 	%r72, [%rd37+12];
	ld.global.f32 	%f45, [%rd38+12];
	add.s32 	%r73, %r72, %r7;
	mad.lo.s32 	%r74, %r73, %r32, %r10;
	mul.wide.s32 	%rd45, %r74, 4;
	add.s64 	%rd46, %rd1, %rd45;
	ld.global.f32 	%f46, [%rd8];
	mul.f32 	%f47, %f45, %f46;
	atom.global.add.f32 	%f48, [%rd46], %f47;
	add.s32 	%r95, %r95, 4;
$L__BB3_11:
	setp.eq.s32 	%p8, %r22, 0;
	@%p8 bra 	$L__BB3_16;
	setp.eq.s32 	%p9, %r22, 1;
	@%p9 bra 	$L__BB3_14;
	add.s32 	%r75, %r95, %r13;
	mul.wide.s32 	%rd47, %r75, 4;
	add.s64 	%rd48, %rd3, %rd47;
	ld.global.u32 	%r76, [%rd48];
	add.s64 	%rd49, %rd2, %rd47;
	ld.global.f32 	%f49, [%rd49];
	add.s32 	%r77, %r76, %r7;
	mad.lo.s32 	%r78, %r77, %r32, %r10;
	mul.wide.s32 	%rd50, %r78, 4;
	add.s64 	%rd51, %rd1, %rd50;
	ld.global.f32 	%f50, [%rd8];
	mul.f32 	%f51, %f49, %f50;
	atom.global.add.f32 	%f52, [%rd51], %f51;
	ld.global.u32 	%r79, [%rd48+4];
	ld.global.f32 	%f53, [%rd49+4];
	add.s32 	%r80, %r79, %r7;
	mad.lo.s32 	%r81, %r80, %r32, %r10;
	mul.wide.s32 	%rd52, %r81, 4;
	add.s64 	%rd53, %rd1, %rd52;
	ld.global.f32 	%f54, [%rd8];
	mul.f32 	%f55, %f53, %f54;
	atom.global.add.f32 	%f56, [%rd53], %f55;
	add.s32 	%r95, %r95, 2;
$L__BB3_14:
	and.b32  	%r82, %r12, 1;
	setp.eq.b32 	%p10, %r82, 1;
	not.pred 	%p11, %p10;
	@%p11 bra 	$L__BB3_16;
	add.s32 	%r83, %r95, %r13;
	mul.wide.s32 	%rd54, %r83, 4;
	add.s64 	%rd55, %rd3, %rd54;
	ld.global.u32 	%r84, [%rd55];
	add.s64 	%rd56, %rd2, %rd54;
	ld.global.f32 	%f57, [%rd56];
	add.s32 	%r85, %r84, %r7;
	mad.lo.s32 	%r86, %r85, %r32, %r10;
	mul.wide.s32 	%rd57, %r86, 4;
	add.s64 	%rd58, %rd1, %rd57;
	ld.global.f32 	%f58, [%rd8];
	mul.f32 	%f59, %f57, %f58;
	atom.global.add.f32 	%f60, [%rd58], %f59;
$L__BB3_16:
	add.s32 	%r91, %r91, %r4;
	setp.lt.s32 	%p12, %r91, %r3;
	@%p12 bra 	$L__BB3_4;
$L__BB3_17:
	mov.u32 	%r87, %nctaid.x;
	add.s32 	%r90, %r90, %r87;
	setp.lt.s32 	%p13, %r90, %r29;
	@%p13 bra 	$L__BB3_2;
$L__BB3_18:
	ret;

}


// ===== COMPILED SASS (sm_100) =====

	.target	sm_100

	.elftype	@"ET_EXEC"


//--------------------- .note.nv.tkinfo           --------------------------
	.section	.note.nv.tkinfo,"",@"SHT_NOTE"
	.sectionflags	@"SHF_NOTE_NV_TKINFO"
	.tkinfo
        /*0018*/ 	.word	0x00000002
        /*0030*/ 	.string	""
        /*0030*/ 	.string	"ptxas"
        /*0030*/ 	.string	"Cuda compilation tools, release 13.0, V13.0.88"
        /*0030*/ 	.string	"Build cuda_13.0.r13.0/compiler.36424714_0"
        /*0030*/ 	.string	"-arch sm_100 -m 64 "



//--------------------- .note.nv.cuinfo           --------------------------
	.section	.note.nv.cuinfo,"",@"SHT_NOTE"
	.sectionflags	@"SHF_NOTE_NV_CUINFO"
        /*0018*/ 	.short	0x0002
        /*001a*/ 	.short	0x0064
        /*001c*/ 	.short	0x0082
	.zero		2


//--------------------- .nv.info                  --------------------------
	.section	.nv.info,"",@"SHT_CUDA_INFO"
	.align	4


	//----- nvinfo : EIATTR_REGCOUNT
	.align		4
        /*0000*/ 	.byte	0x04, 0x2f
        /*0002*/ 	.short	(.L_1 - .L_0)
	.align		4
.L_0:
        /*0004*/ 	.word	index@(_Z24mean_interpolate_forwardiiiiiPKiS0_PKfPf)
        /*0008*/ 	.word	0x00000020


	//----- nvinfo : EIATTR_FRAME_SIZE
	.align		4
.L_1:
        /*000c*/ 	.byte	0x04, 0x11
        /*000e*/ 	.short	(.L_3 - .L_2)
	.align		4
.L_2:
        /*0010*/ 	.word	index@($__internal_1_$__cuda_sm3x_div_rn_noftz_f32_slowpath)
        /*0014*/ 	.word	0x00000000


	//----- nvinfo : EIATTR_FRAME_SIZE
	.align		4
.L_3:
        /*0018*/ 	.byte	0x04, 0x11
        /*001a*/ 	.short	(.L_5 - .L_4)
	.align		4
.L_4:
        /*001c*/ 	.word	index@(_Z24mean_interpolate_forwardiiiiiPKiS0_PKfPf)
        /*0020*/ 	.word	0x00000000


	//----- nvinfo : EIATTR_REGCOUNT
	.align		4
.L_5:
        /*0024*/ 	.byte	0x04, 0x2f
        /*0026*/ 	.short	(.L_7 - .L_6)
	.align		4
.L_6:
        /*0028*/ 	.word	index@(_Z25mean_interpolate_backwardiiiiiPKiS0_PKfPf)
        /*002c*/ 	.word	0x00000020


	//----- nvinfo : EIATTR_FRAME_SIZE
	.align		4
.L_7:
        /*0030*/ 	.byte	0x04, 0x11
        /*0032*/ 	.short	(.L_9 - .L_8)
	.align		4
.L_8:
        /*0034*/ 	.word	index@($__internal_0_$__cuda_sm3x_div_rn_noftz_f32_slowpath)
        /*0038*/ 	.word	0x00000000


	//----- nvinfo : EIATTR_FRAME_SIZE
	.align		4
.L_9:
        /*003c*/ 	.byte	0x04, 0x11
        /*003e*/ 	.short	(.L_11 - .L_10)
	.align		4
.L_10:
        /*0040*/ 	.word	index@(_Z25mean_interpolate_backwardiiiiiPKiS0_PKfPf)
        /*0044*/ 	.word	0x00000000


	//----- nvinfo : EIATTR_REGCOUNT
	.align		4
.L_11:
        /*0048*/ 	.byte	0x04, 0x2f
        /*004a*/ 	.short	(.L_13 - .L_12)
	.align		4
.L_12:
        /*004c*/ 	.word	index@(_Z28weighted_interpolate_forwardiiiiiPKiS0_PKfS2_Pf)
        /*0050*/ 	.word	0x0000001e


	//----- nvinfo : EIATTR_FRAME_SIZE
	.align		4
.L_13:
        /*0054*/ 	.byte	0x04, 0x11
        /*0056*/ 	.short	(.L_15 - .L_14)
	.align		4
.L_14:
        /*0058*/ 	.word	index@(_Z28weighted_interpolate_forwardiiiiiPKiS0_PKfS2_Pf)
        /*005c*/ 	.word	0x00000000


	//----- nvinfo : EIATTR_REGCOUNT
	.align		4
.L_15:
        /*0060*/ 	.byte	0x04, 0x2f
        /*0062*/ 	.short	(.L_17 - .L_16)
	.align		4
.L_16:
        /*0064*/ 	.word	index@(_Z29weighted_interpolate_backwardiiiiiPKiS0_PKfS2_Pf)
        /*0068*/ 	.word	0x00000020


	//----- nvinfo : EIATTR_FRAME_SIZE
	.align		4
.L_17:
        /*006c*/ 	.byte	0x04, 0x11
        /*006e*/ 	.short	(.L_19 - .L_18)
	.align		4
.L_18:
        /*0070*/ 	.word	index@(_Z29weighted_interpolate_backwardiiiiiPKiS0_PKfS2_Pf)
        /*0074*/ 	.word	0x00000000


	//----- nvinfo : EIATTR_MIN_STACK_SIZE
	.align		4
.L_19:
        /*0078*/ 	.byte	0x04, 0x12
        /*007a*/ 	.short	(.L_21 - .L_20)
	.align		4
.L_20:
        /*007c*/ 	.word	index@(_Z29weighted_interpolate_backwardiiiiiPKiS0_PKfS2_Pf)
        /*0080*/ 	.word	0x00000000


	//----- nvinfo : EIATTR_MIN_STACK_SIZE
	.align		4
.L_21:
        /*0084*/ 	.byte	0x04, 0x12
        /*0086*/ 	.short	(.L_23 - .L_22)
	.align		4
.L_22:
        /*0088*/ 	.word	index@(_Z28weighted_interpolate_forwardiiiiiPKiS0_PKfS2_Pf)
        /*008c*/ 	.word	0x00000000


	//----- nvinfo : EIATTR_MIN_STACK_SIZE
	.align		4
.L_23:
        /*0090*/ 	.byte	0x04, 0x12
        /*0092*/ 	.short	(.L_25 - .L_24)
	.align		4
.L_24:
        /*0094*/ 	.word	index@(_Z25mean_interpolate_backwardiiiiiPKiS0_PKfPf)
        /*0098*/ 	.word	0x00000000


	//----- nvinfo : EIATTR_MIN_STACK_SIZE
	.align		4
.L_25:
        /*009c*/ 	.byte	0x04, 0x12
        /*009e*/ 	.short	(.L_27 - .L_26)
	.align		4
.L_26:
        /*00a0*/ 	.word	index@(_Z24mean_interpolate_forwardiiiiiPKiS0_PKfPf)
        /*00a4*/ 	.word	0x00000000
.L_27:


//--------------------- .nv.compat                --------------------------
	.section	.nv.compat,"",@"SHT_CUDA_COMPAT_INFO"
	.align	4
        /*0000*/ 	.byte	0x02, 0x09, 0x00, 0x00, 0x02, 0x02, 0x01, 0x00, 0x02, 0x05, 0x05, 0x00, 0x03, 0x07, 0x01, 0x01
        /*0010*/ 	.byte	0x02, 0x03, 0x00, 0x00, 0x02, 0x06, 0x01, 0x00, 0x04, 0x0b, 0x08, 0x00, 0x01, 0x00, 0x00, 0x00
        /*0020*/ 	.byte	0x00, 0x00, 0x00, 0x00


//--------------------- .nv.info._Z29weighted_interpolate_backwardiiiiiPKiS0_PKfS2_Pf --------------------------
	.section	.nv.info._Z29weighted_interpolate_backwardiiiiiPKiS0_PKfS2_Pf,"",@"SHT_CUDA_INFO"
	.sectionflags	@""
	.align	4


	//----- nvinfo : EIATTR_CUDA_API_VERSION
	.align		4
        /*0000*/ 	.byte	0x04, 0x37
        /*0002*/ 	.short	(.L_29 - .L_28)
.L_28:
        /*0004*/ 	.word	0x00000082


	//----- nvinfo : EIATTR_KPARAM_INFO
	.align		4
.L_29:
        /*0008*/ 	.byte	0x04, 0x17
        /*000a*/ 	.short	(.L_31 - .L_30)
.L_30:
        /*000c*/ 	.word	0x00000000
        /*0010*/ 	.short	0x0009
        /*0012*/ 	.short	0x0038
        /*0014*/ 	.byte	0x00, 0xf5, 0x21, 0x00


	//----- nvinfo : EIATTR_KPARAM_INFO
	.align		4
.L_31:
        /*0018*/ 	.byte	0x04, 0x17
        /*001a*/ 	.short	(.L_33 - .L_32)
.L_32:
        /*001c*/ 	.word	0x00000000
        /*0020*/ 	.short	0x0008
        /*0022*/ 	.short	0x0030
        /*0024*/ 	.byte	0x00, 0xf5, 0x21, 0x00


	//----- nvinfo : EIATTR_KPARAM_INFO
	.align		4
.L_33:
        /*0028*/ 	.byte	0x04, 0x17
        /*002a*/ 	.short	(.L_35 - .L_34)
.L_34:
        /*002c*/ 	.word	0x00000000
        /*0030*/ 	.short	0x0007
        /*0032*/ 	.short	0x0028
        /*0034*/ 	.byte	0x00, 0xf5, 0x21, 0x00


	//----- nvinfo : EIATTR_KPARAM_INFO
	.align		4
.L_35:
        /*0038*/ 	.byte	0x04, 0x17
        /*003a*/ 	.short	(.L_37 - .L_36)
.L_36:
        /*003c*/ 	.word	0x00000000
        /*0040*/ 	.short	0x0006
        /*0042*/ 	.short	0x0020
        /*0044*/ 	.byte	0x00, 0xf5, 0x21, 0x00


	//----- nvinfo : EIATTR_KPARAM_INFO
	.align		4
.L_37:
        /*0048*/ 	.byte	0x04, 0x17
        /*004a*/ 	.short	(.L_39 - .L_38)
.L_38:
        /*004c*/ 	.word	0x00000000
        /*0050*/ 	.short	0x0005
        /*0052*/ 	.short	0x0018
        /*0054*/ 	.byte	0x00, 0xf5, 0x21, 0x00


	//----- nvinfo : EIATTR_KPARAM_INFO
	.align		4
.L_39:
        /*0058*/ 	.byte	0x04, 0x17
        /*005a*/ 	.short	(.L_41 - .L_40)
.L_40:
        /*005c*/ 	.word	0x00000000
        /*0060*/ 	.short	0x0004
        /*0062*/ 	.short	0x0010
        /*0064*/ 	.byte	0x00, 0xf0, 0x11, 0x00


	//----- nvinfo : EIATTR_KPARAM_INFO
	.align		4
.L_41:
        /*0068*/ 	.byte	0x04, 0x17
        /*006a*/ 	.short	(.L_43 - .L_42)
.L_42:
        /*006c*/ 	.word	0x00000000
        /*0070*/ 	.short	0x0003
        /*0072*/ 	.short	0x000c
        /*0074*/ 	.byte	0x00, 0xf0, 0x11, 0x00


	//----- nvinfo : EIATTR_KPARAM_INFO
	.align		4
.L_43:
        /*0078*/ 	.byte	0x04, 0x17
        /*007a*/ 	.short	(.L_45 - .L_44)
.L_44:
        /*007c*/ 	.word	0x00000000
        /*0080*/ 	.short	0x0002
        /*0082*/ 	.short	0x0008
        /*0084*/ 	.byte	0x00, 0xf0, 0x11, 0x00


	//----- nvinfo : EIATTR_KPARAM_INFO
	.align		4
.L_45:
        /*0088*/ 	.byte	0x04, 0x17
        /*008a*/ 	.short	(.L_47 - .L_46)
.L_46:
        /*008c*/ 	.word	0x00000000
        /*0090*/ 	.short	0x0001
        /*0092*/ 	.short	0x0004
        /*0094*/ 	.byte	0x00, 0xf0, 0x11, 0x00


	//----- nvinfo : EIATTR_KPARAM_INFO
	.align		4
.L_47:
        /*0098*/ 	.byte	0x04, 0x17
        /*009a*/ 	.short	(.L_49 - .L_48)
.L_48:
        /*009c*/ 	.word	0x00000000
        /*00a0*/ 	.short	0x0000
        /*00a2*/ 	.short	0x0000
        /*00a4*/ 	.byte	0x00, 0xf0, 0x11, 0x00


	//----- nvinfo : EIATTR_SPARSE_MMA_MASK
	.align		4
.L_49:
        /*00a8*/ 	.byte	0x03, 0x50
        /*00aa*/ 	.short	0x0000


	//----- nvinfo : EIATTR_MAXREG_COUNT
	.align		4
        /*00ac*/ 	.byte	0x03, 0x1b
        /*00ae*/ 	.short	0x00ff


	//----- nvinfo : EIATTR_MERCURY_ISA_VERSION
	.align		4
        /*00b0*/ 	.byte	0x03, 0x5f
        /*00b2*/ 	.short	0x0101


	//----- nvinfo : EIATTR_VRC_CTA_INIT_COUNT
	.align		4
        /*00b4*/ 	.byte	0x02, 0x4a
	.zero		1
	.zero		1


	//----- nvinfo : EIATTR_EXIT_INSTR_OFFSETS
	.align		4
        /*00b8*/ 	.byte	0x04, 0x1c
        /*00ba*/ 	.short	(.L_51 - .L_50)


	//   ....[0]....
.L_50:
        /*00bc*/ 	.word	0x00000040


	//   ....[1]....
        /*00c0*/ 	.word	0x00000fa0


	//----- nvinfo : EIATTR_CRS_STACK_SIZE
	.align		4
.L_51:
        /*00c4*/ 	.byte	0x04, 0x1e
        /*00c6*/ 	.short	(.L_53 - .L_52)
.L_52:
        /*00c8*/ 	.word	0x00000000


	//----- nvinfo : EIATTR_CBANK_PARAM_SIZE
	.align		4
.L_53:
        /*00cc*/ 	.byte	0x03, 0x19
        /*00ce*/ 	.short	0x0040


	//----- nvinfo : EIATTR_PARAM_CBANK
	.align		4
        /*00d0*/ 	.byte	0x04, 0x0a
        /*00d2*/ 	.short	(.L_55 - .L_54)
	.align		4
.L_54:
        /*00d4*/ 	.word	index@(.nv.constant0._Z29weighted_interpolate_backwardiiiiiPKiS0_PKfS2_Pf)
        /*00d8*/ 	.short	0x0380
        /*00da*/ 	.short	0x0040


	//----- nvinfo : EIATTR_SW_WAR
	.align		4
.L_55:
        /*00dc*/ 	.byte	0x04, 0x36
        /*00de*/ 	.short	(.L_57 - .L_56)
.L_56:
        /*00e0*/ 	.word	0x00000008
.L_57:


//--------------------- .nv.info._Z28weighted_interpolate_forwardiiiiiPKiS0_PKfS2_Pf --------------------------
	.section	.nv.info._Z28weighted_interpolate_forwardiiiiiPKiS0_PKfS2_Pf,"",@"SHT_CUDA_INFO"
	.sectionflags	@""
	.align	4


	//----- nvinfo : EIATTR_CUDA_API_VERSION
	.align		4
        /*0000*/ 	.byte	0x04, 0x37
        /*0002*/ 	.short	(.L_59 - .L_58)
.L_58:
        /*0004*/ 	.word	0x00000082


	//----- nvinfo : EIATTR_KPARAM_INFO
	.align		4
.L_59:
        /*0008*/ 	.byte	0x04, 0x17
        /*000a*/ 	.short	(.L_61 - .L_60)
.L_60:
        /*000c*/ 	.word	0x00000000
        /*0010*/ 	.short	0x0009
        /*0012*/ 	.short	0x0038
        /*0014*/ 	.byte	0x00, 0xf5, 0x21, 0x00


	//----- nvinfo : EIATTR_KPARAM_INFO
	.align		4
.L_61:
        /*0018*/ 	.byte	0x04, 0x17
        /*001a*/ 	.short	(.L_63 - .L_62)
.L_62:
        /*001c*/ 	.word	0x00000000
        /*0020*/ 	.short	0x0008
        /*0022*/ 	.short	0x0030
        /*0024*/ 	.byte	0x00, 0xf5, 0x21, 0x00


	//----- nvinfo : EIATTR_KPARAM_INFO
	.align		4
.L_63:
        /*0028*/ 	.byte	0x04, 0x17
        /*002a*/ 	.short	(.L_65 - .L_64)
.L_64:
        /*002c*/ 	.word	0x00000000
        /*0030*/ 	.short	0x0007
        /*0032*/ 	.short	0x0028
        /*0034*/ 	.byte	0x00, 0xf5, 0x21, 0x00


	//----- nvinfo : EIATTR_KPARAM_INFO
	.align		4
.L_65:
        /*0038*/ 	.byte	0x04, 0x17
        /*003a*/ 	.short	(.L_67 - .L_66)
.L_66:
        /*003c*/ 	.word	0x00000000
        /*0040*/ 	.short	0x0006
        /*0042*/ 	.short	0x0020
        /*0044*/ 	.byte	0x00, 0xf5, 0x21, 0x00


	//----- nvinfo : EIATTR_KPARAM_INFO
	.align		4
.L_67:
        /*0048*/ 	.byte	0x04, 0x17
        /*004a*/ 	.short	(.L_69 - .L_68)
.L_68:
        /*004c*/ 	.word	0x00000000
        /*0050*/ 	.short	0x0005
        /*0052*/ 	.short	0x0018
        /*0054*/ 	.byte	0x00, 0xf5, 0x21, 0x00


	//----- nvinfo : EIATTR_KPARAM_INFO
	.align		4
.L_69:
        /*0058*/ 	.byte	0x04, 0x17
        /*005a*/ 	.short	(.L_71 - .L_70)
.L_70:
        /*005c*/ 	.word	0x00000000
        /*0060*/ 	.short	0x0004
        /*0062*/ 	.short	0x0010
        /*0064*/ 	.byte	0x00, 0xf0, 0x11, 0x00


	//----- nvinfo : EIATTR_KPARAM_INFO
	.align		4
.L_71:
        /*0068*/ 	.byte	0x04, 0x17
        /*006a*/ 	.short	(.L_73 - .L_72)
.L_72:
        /*006c*/ 	.word	0x00000000
        /*0070*/ 	.short	0x0003
        /*0072*/ 	.short	0x000c
        /*0074*/ 	.byte	0x00, 0xf0, 0x11, 0x00


	//----- nvinfo : EIATTR_KPARAM_INFO
	.align		4
.L_73:
        /*0078*/ 	.byte	0x04, 0x17
        /*007a*/ 	.short	(.L_75 - .L_74)
.L_74:
        /*007c*/ 	.word	0x00000000
        /*0080*/ 	.short	0x0002
        /*0082*/ 	.short	0x0008
        /*0084*/ 	.byte	0x00, 0xf0, 0x11, 0x00


	//----- nvinfo : EIATTR_KPARAM_INFO
	.align		4
.L_75:
        /*0088*/ 	.byte	0x04, 0x17
        /*008a*/ 	.short	(.L_77 - .L_76)
.L_76:
        /*008c*/ 	.word	0x00000000
        /*0090*/ 	.short	0x0001
        /*0092*/ 	.short	0x0004
        /*0094*/ 	.byte	0x00, 0xf0, 0x11, 0x00


	//----- nvinfo : EIATTR_KPARAM_INFO
	.align		4
.L_77:
        /*0098*/ 	.byte	0x04, 0x17
        /*009a*/ 	.short	(.L_79 - .L_78)
.L_78:
        /*009c*/ 	.word	0x00000000
        /*00a0*/ 	.short	0x0000
        /*00a2*/ 	.short	0x0000
        /*00a4*/ 	.byte	0x00, 0xf0, 0x11, 0x00


	//----- nvinfo : EIATTR_SPARSE_MMA_MASK
	.align		4
.L_79:
        /*00a8*/ 	.byte	0x03, 0x50
        /*00aa*/ 	.short	0x0000


	//----- nvinfo : EIATTR_MAXREG_COUNT
	.align		4
        /*00ac*/ 	.byte	0x03, 0x1b
        /*00ae*/ 	.short	0x00ff


	//----- nvinfo : EIATTR_MERCURY_ISA_VERSION
	.align		4
        /*00b0*/ 	.byte	0x03, 0x5f
        /*00b2*/ 	.short	0x0101


	//----- nvinfo : EIATTR_VRC_CTA_INIT_COUNT
	.align		4
        /*00b4*/ 	.byte	0x02, 0x4a
	.zero		1
	.zero		1


	//----- nvinfo : EIATTR_EXIT_INSTR_OFFSETS
	.align		4
        /*00b8*/ 	.byte	0x04, 0x1c
        /*00ba*/ 	.short	(.L_81 - .L_80)


	//   ....[0]....
.L_80:
        /*00bc*/ 	.word	0x00000040


	//   ....[1]....
        /*00c0*/ 	.word	0x00000a20


	//----- nvinfo : EIATTR_CRS_STACK_SIZE
	.align		4
.L_81:
        /*00c4*/ 	.byte	0x04, 0x1e
        /*00c6*/ 	.short	(.L_83 - .L_82)
.L_82:
        /*00c8*/ 	.word	0x00000000


	//----- nvinfo : EIATTR_CBANK_PARAM_SIZE
	.align		4
.L_83:
        /*00cc*/ 	.byte	0x03, 0x19
        /*00ce*/ 	.short	0x0040


	//----- nvinfo : EIATTR_PARAM_CBANK
	.align		4
        /*00d0*/ 	.byte	0x04, 0x0a
        /*00d2*/ 	.short	(.L_85 - .L_84)
	.align		4
.L_84:
        /*00d4*/ 	.word	index@(.nv.constant0._Z28weighted_interpolate_forwardiiiiiPKiS0_PKfS2_Pf)
        /*00d8*/ 	.short	0x0380
        /*00da*/ 	.short	0x0040


	//----- nvinfo : EIATTR_SW_WAR
	.align		4
.L_85:
        /*00dc*/ 	.byte	0x04, 0x36
        /*00de*/ 	.short	(.L_87 - .L_86)
.L_86:
        /*00e0*/ 	.word	0x00000008
.L_87:


//--------------------- .nv.info._Z25mean_interpolate_backwardiiiiiPKiS0_PKfPf --------------------------
	.section	.nv.info._Z25mean_interpolate_backwardiiiiiPKiS0_PKfPf,"",@"SHT_CUDA_INFO"
	.sectionflags	@""
	.align	4


	//----- nvinfo : EIATTR_CUDA_API_VERSION
	.align		4
        /*0000*/ 	.byte	0x04, 0x37
        /*0002*/ 	.short	(.L_89 - .L_88)
.L_88:
        /*0004*/ 	.word	0x00000082


	//----- nvinfo : EIATTR_KPARAM_INFO
	.align		4
.L_89:
        /*0008*/ 	.byte	0x04, 0x17
        /*000a*/ 	.short	(.L_91 - .L_90)
.L_90:
        /*000c*/ 	.word	0x00000000
        /*0010*/ 	.short	0x0008
        /*0012*/ 	.short	0x0030
        /*0014*/ 	.byte	0x00, 0xf5, 0x21, 0x00


	//----- nvinfo : EIATTR_KPARAM_INFO
	.align		4
.L_91:
        /*0018*/ 	.byte	0x04, 0x17
        /*001a*/ 	.short	(.L_93 - .L_92)
.L_92:
        /*001c*/ 	.word	0x00000000
        /*0020*/ 	.short	0x0007
        /*0022*/ 	.short	0x0028
        /*0024*/ 	.byte	0x00, 0xf5, 0x21, 0x00


	//----- nvinfo : EIATTR_KPARAM_INFO
	.align		4
.L_93:
        /*0028*/ 	.byte	0x04, 0x17
        /*002a*/ 	.short	(.L_95 - .L_94)
.L_94:
        /*002c*/ 	.word	0x00000000
        /*0030*/ 	.short	0x0006
        /*0032*/ 	.short	0x0020
        /*0034*/ 	.byte	0x00, 0xf5, 0x21, 0x00


	//----- nvinfo : EIATTR_KPARAM_INFO
	.align		4
.L_95:
        /*0038*/ 	.byte	0x04, 0x17
        /*003a*/ 	.short	(.L_97 - .L_96)
.L_96:
        /*003c*/ 	.word	0x00000000
        /*0040*/ 	.short	0x0005
        /*0042*/ 	.short	0x0018
        /*0044*/ 	.byte	0x00, 0xf5, 0x21, 0x00


	//----- nvinfo : EIATTR_KPARAM_INFO
	.align		4
.L_97:
        /*0048*/ 	.byte	0x04, 0x17
        /*004a*/ 	.short	(.L_99 - .L_98)
.L_98:
        /*004c*/ 	.word	0x00000000
        /*0050*/ 	.short	0x0004
        /*0052*/ 	.short	0x0010
        /*0054*/ 	.byte	0x00, 0xf0, 0x11, 0x00


	//----- nvinfo : EIATTR_KPARAM_INFO
	.align		4
.L_99:
        /*0058*/ 	.byte	0x04, 0x17
        /*005a*/ 	.short	(.L_101 - .L_100)
.L_100:
        /*005c*/ 	.word	0x00000000
        /*0060*/ 	.short	0x0003
        /*0062*/ 	.short	0x000c
        /*0064*/ 	.byte	0x00, 0xf0, 0x11, 0x00


	//----- nvinfo : EIATTR_KPARAM_INFO
	.align		4
.L_101:
        /*0068*/ 	.byte	0x04, 0x17
        /*006a*/ 	.short	(.L_103 - .L_102)
.L_102:
        /*006c*/ 	.word	0x00000000
        /*0070*/ 	.short	0x0002
        /*0072*/ 	.short	0x0008
        /*0074*/ 	.byte	0x00, 0xf0, 0x11, 0x00


	//----- nvinfo : EIATTR_KPARAM_INFO
	.align		4
.L_103:
        /*0078*/ 	.byte	0x04, 0x17
        /*007a*/ 	.short	(.L_105 - .L_104)
.L_104:
        /*007c*/ 	.word	0x00000000
        /*0080*/ 	.short	0x0001
        /*0082*/ 	.short	0x0004
        /*0084*/ 	.byte	0x00, 0xf0, 0x11, 0x00


	//----- nvinfo : EIATTR_KPARAM_INFO
	.align		4
.L_105:
        /*0088*/ 	.byte	0x04, 0x17
        /*008a*/ 	.short	(.L_107 - .L_106)
.L_106:
        /*008c*/ 	.word	0x00000000
        /*0090*/ 	.short	0x0000
        /*0092*/ 	.short	0x0000
        /*0094*/ 	.byte	0x00, 0xf0, 0x11, 0x00


	//----- nvinfo : EIATTR_SPARSE_MMA_MASK
	.align		4
.L_107:
        /*0098*/ 	.byte	0x03, 0x50
        /*009a*/ 	.short	0x0000


	//----- nvinfo : EIATTR_MAXREG_COUNT
	.align		4
        /*009c*/ 	.byte	0x03, 0x1b
        /*009e*/ 	.short	0x00ff


	//----- nvinfo : EIATTR_MERCURY_ISA_VERSION
	.align		4
        /*00a0*/ 	.byte	0x03, 0x5f
        /*00a2*/ 	.short	0x0101


	//----- nvinfo : EIATTR_VRC_CTA_INIT_COUNT
	.align		4
        /*00a4*/ 	.byte	0x02, 0x4a
	.zero		1
	.zero		1


	//----- nvinfo : EIATTR_EXIT_INSTR_OFFSETS
	.align		4
        /*00a8*/ 	.byte	0x04, 0x1c
        /*00aa*/ 	.short	(.L_109 - .L_108)


	//   ....[0]....
.L_108:
        /*00ac*/ 	.word	0x00000040


	//   ....[1]....
        /*00b0*/ 	.word	0x00001b10


	//----- nvinfo : EIATTR_CRS_STACK_SIZE
	.align		4
.L_109:
        /*00b4*/ 	.byte	0x04, 0x1e
        /*00b6*/ 	.short	(.L_111 - .L_110)
.L_110:
        /*00b8*/ 	.word	0x00000000


	//----- nvinfo : EIATTR_CBANK_PARAM_SIZE
	.align		4
.L_111:
        /*00bc*/ 	.byte	0x03, 0x19
        /*00be*/ 	.short	0x0038


	//----- nvinfo : EIATTR_PARAM_CBANK
	.align		4
        /*00c0*/ 	.byte	0x04, 0x0a
        /*00c2*/ 	.short	(.L_113 - .L_112)
	.align		4
.L_112:
        /*00c4*/ 	.word	index@(.nv.constant0._Z25mean_interpolate_backwardiiiiiPKiS0_PKfPf)
        /*00c8*/ 	.short	0x0380
        /*00ca*/ 	.short	0x0038


	//----- nvinfo : EIATTR_SW_WAR
	.align		4
.L_113:
        /*00cc*/ 	.byte	0x04, 0x36
        /*00ce*/ 	.short	(.L_115 - .L_114)
.L_114:
        /*00d0*/ 	.word	0x00000008
.L_115:


//--------------------- .nv.info._Z24mean_interpolate_forwardiiiiiPKiS0_PKfPf --------------------------
	.section	.nv.info._Z24mean_interpolate_forwardiiiiiPKiS0_PKfPf,"",@"SHT_CUDA_INFO"
	.sectionflags	@""
	.align	4


	//----- nvinfo : EIATTR_CUDA_API_VERSION
	.align		4
        /*0000*/ 	.byte	0x04, 0x37
        /*0002*/ 	.short	(.L_117 - .L_116)
.L_116:
        /*0004*/ 	.word	0x00000082


	//----- nvinfo : EIATTR_KPARAM_INFO
	.align		4
.L_117:
        /*0008*/ 	.byte	0x04, 0x17
        /*000a*/ 	.short	(.L_119 - .L_118)
.L_118:
        /*000c*/ 	.word	0x00000000
        /*0010*/ 	.short	0x0008
        /*0012*/ 	.short	0x0030
        /*0014*/ 	.byte	0x00, 0xf5, 0x21, 0x00


	//----- nvinfo : EIATTR_KPARAM_INFO
	.align		4
.L_119:
        /*0018*/ 	.byte	0x04, 0x17
        /*001a*/ 	.short	(.L_121 - .L_120)
.L_120:
        /*001c*/ 	.word	0x00000000
        /*0020*/ 	.short	0x0007
        /*0022*/ 	.short	0x0028
        /*0024*/ 	.byte	0x00, 0xf5, 0x21, 0x00


	//----- nvinfo : EIATTR_KPARAM_INFO
	.align		4
.L_121:
        /*0028*/ 	.byte	0x04, 0x17
        /*002a*/ 	.short	(.L_123 - .L_122)
.L_122:
        /*002c*/ 	.word	0x00000000
        /*0030*/ 	.short	0x0006
        /*0032*/ 	.short	0x0020
        /*0034*/ 	.byte	0x00, 0xf5, 0x21, 0x00


	//----- nvinfo : EIATTR_KPARAM_INFO
	.align		4
.L_123:
        /*0038*/ 	.byte	0x04, 0x17
        /*003a*/ 	.short	(.L_125 - .L_124)
.L_124:
        /*003c*/ 	.word	0x00000000
        /*0040*/ 	.short	0x0005
        /*0042*/ 	.short	0x0018
        /*0044*/ 	.byte	0x00, 0xf5, 0x21, 0x00


	//----- nvinfo : EIATTR_KPARAM_INFO
	.align		4
.L_125:
        /*0048*/ 	.byte	0x04, 0x17
        /*004a*/ 	.short	(.L_127 - .L_126)
.L_126:
        /*004c*/ 	.word	0x00000000
        /*0050*/ 	.short	0x0004
        /*0052*/ 	.short	0x0010
        /*0054*/ 	.byte	0x00, 0xf0, 0x11, 0x00


	//----- nvinfo : EIATTR_KPARAM_INFO
	.align		4
.L_127:
        /*0058*/ 	.byte	0x04, 0x17
        /*005a*/ 	.short	(.L_129 - .L_128)
.L_128:
        /*005c*/ 	.word	0x00000000
        /*0060*/ 	.short	0x0003
        /*0062*/ 	.short	0x000c
        /*0064*/ 	.byte	0x00, 0xf0, 0x11, 0x00


	//----- nvinfo : EIATTR_KPARAM_INFO
	.align		4
.L_129:
        /*0068*/ 	.byte	0x04, 0x17
        /*006a*/ 	.short	(.L_131 - .L_130)
.L_130:
        /*006c*/ 	.word	0x00000000
        /*0070*/ 	.short	0x0002
        /*0072*/ 	.short	0x0008
        /*0074*/ 	.byte	0x00, 0xf0, 0x11, 0x00


	//----- nvinfo : EIATTR_KPARAM_INFO
	.align		4
.L_131:
        /*0078*/ 	.byte	0x04, 0x17
        /*007a*/ 	.short	(.L_133 - .L_132)
.L_132:
        /*007c*/ 	.word	0x00000000
        /*0080*/ 	.short	0x0001
        /*0082*/ 	.short	0x0004
        /*0084*/ 	.byte	0x00, 0xf0, 0x11, 0x00


	//----- nvinfo : EIATTR_KPARAM_INFO
	.align		4
.L_133:
        /*0088*/ 	.byte	0x04, 0x17
        /*008a*/ 	.short	(.L_135 - .L_134)
.L_134:
        /*008c*/ 	.word	0x00000000
        /*0090*/ 	.short	0x0000
        /*0092*/ 	.short	0x0000
        /*0094*/ 	.byte	0x00, 0xf0, 0x11, 0x00


	//----- nvinfo : EIATTR_SPARSE_MMA_MASK
	.align		4
.L_135:
        /*0098*/ 	.byte	0x03, 0x50
        /*009a*/ 	.short	0x0000


	//----- nvinfo : EIATTR_MAXREG_COUNT
	.align		4
        /*009c*/ 	.byte	0x03, 0x1b
        /*009e*/ 	.short	0x00ff


	//----- nvinfo : EIATTR_MERCURY_ISA_VERSION
	.align		4
        /*00a0*/ 	.byte	0x03, 0x5f
        /*00a2*/ 	.short	0x0101


	//----- nvinfo : EIATTR_VRC_CTA_INIT_COUNT
	.align		4
        /*00a4*/ 	.byte	0x02, 0x4a
	.zero		1
	.zero		1


	//----- nvinfo : EIATTR_EXIT_INSTR_OFFSETS
	.align		4
        /*00a8*/ 	.byte	0x04, 0x1c
        /*00aa*/ 	.short	(.L_137 - .L_136)


	//   ....[0]....
.L_136:
        /*00ac*/ 	.word	0x00000040


	//   ....[1]....
        /*00b0*/ 	.word	0x00000f30


	//----- nvinfo : EIATTR_CRS_STACK_SIZE
	.align		4
.L_137:
        /*00b4*/ 	.byte	0x04, 0x1e
        /*00b6*/ 	.short	(.L_139 - .L_138)
.L_138:
        /*00b8*/ 	.word	0x00000000


	//----- nvinfo : EIATTR_CBANK_PARAM_SIZE
	.align		4
.L_139:
        /*00bc*/ 	.byte	0x03, 0x19
        /*00be*/ 	.short	0x0038


	//----- nvinfo : EIATTR_PARAM_CBANK
	.align		4
        /*00c0*/ 	.byte	0x04, 0x0a
        /*00c2*/ 	.short	(.L_141 - .L_140)
	.align		4
.L_140:
        /*00c4*/ 	.word	index@(.nv.constant0._Z24mean_interpolate_forwardiiiiiPKiS0_PKfPf)
        /*00c8*/ 	.short	0x0380
        /*00ca*/ 	.short	0x0038


	//----- nvinfo : EIATTR_SW_WAR
	.align		4
.L_141:
        /*00cc*/ 	.byte	0x04, 0x36
        /*00ce*/ 	.short	(.L_143 - .L_142)
.L_142:
        /*00d0*/ 	.word	0x00000008
.L_143:


//--------------------- .nv.callgraph             --------------------------
	.section	.nv.callgraph,"",@"SHT_CUDA_CALLGRAPH"
	.align	4
	.sectionentsize	8
	.align		4
        /*0000*/ 	.word	0x00000000
	.align		4
        /*0004*/ 	.word	0xffffffff
	.align		4
        /*0008*/ 	.word	0x00000000
	.align		4
        /*000c*/ 	.word	0xfffffffe
	.align		4
        /*0010*/ 	.word	0x00000000
	.align		4
        /*0014*/ 	.word	0xfffffffd
	.align		4
        /*0018*/ 	.word	0x00000000
	.align		4
        /*001c*/ 	.word	0xfffffffc


//--------------------- .text._Z29weighted_interpolate_backwardiiiiiPKiS0_PKfS2_Pf --------------------------
	.section	.text._Z29weighted_interpolate_backwardiiiiiPKiS0_PKfS2_Pf,"ax",@progbits
	.align	128
        .global         _Z29weighted_interpolate_backwardiiiiiPKiS0_PKfS2_Pf
        .type           _Z29weighted_interpolate_backwardiiiiiPKiS0_PKfS2_Pf,@function
        .size           _Z29weighted_interpolate_backwardiiiiiPKiS0_PKfS2_Pf,(.L_x_116 - _Z29weighted_interpolate_backwardiiiiiPKiS0_PKfS2_Pf)
        .other          _Z29weighted_interpolate_backwardiiiiiPKiS0_PKfS2_Pf,@"STO_CUDA_ENTRY STV_DEFAULT"
_Z29weighted_interpolate_backwardiiiiiPKiS0_PKfS2_Pf:
.text._Z29weighted_interpolate_backwardiiiiiPKiS0_PKfS2_Pf:
[----:B------:R-:W-:Y:S08]  /*0000*/  LDC R1, c[0x0][0x37c] ;  /* 0x0000df00ff017b82 */ /* 0x000ff00000000800 */
[----:B------:R-:W0:Y:S08]  /*0010*/  S2UR UR4, SR_CTAID.X ;  /* 0x00000000000479c3 */ /* 0x000e300000002500 */
[----:B------:R-:W0:Y:S02]  /*0020*/  LDC R0, c[0x0][0x380] ;  /* 0x0000e000ff007b82 */ /* 0x000e240000000800 */
[----:B0-----:R-:W-:-:S13]  /*0030*/  ISETP.LE.AND P0, PT, R0, UR4, PT ;  /* 0x0000000400007c0c */ /* 0x001fda000bf03270 */
[----:B------:R-:W-:Y:S05]  /*0040*/  @P0 EXIT ;  /* 0x000000000000094d */ /* 0x000fea0003800000 */
[----:B------:R-:W0:Y:S01]  /*0050*/  S2R R0, SR_TID.X ;  /* 0x0000000000007919 */ /* 0x000e220000002100 */
[----:B------:R-:W1:Y:S01]  /*0060*/  LDCU.64 UR10, c[0x0][0x398] ;  /* 0x00007300ff0a77ac */ /* 0x000e620008000a00 */
[----:B------:R-:W2:Y:S01]  /*0070*/  LDCU.64 UR12, c[0x0][0x3b0] ;  /* 0x00007600ff0c77ac */ /* 0x000ea20008000a00 */
[----:B------:R-:W3:Y:S01]  /*0080*/  LDCU UR5, c[0x0][0x38c] ;  /* 0x00007180ff0577ac */ /* 0x000ee20008000800 */
[----:B------:R-:W3:Y:S01]  /*0090*/  LDCU UR6, c[0x0][0x384] ;  /* 0x00007080ff0677ac */ /* 0x000ee20008000800 */
[----:B------:R-:W4:Y:S01]  /*00a0*/  LDCU UR14, c[0x0][0x360] ;  /* 0x00006c00ff0e77ac */ /* 0x000f220008000800 */
[----:B-1----:R-:W-:Y:S02]  /*00b0*/  UIADD3 UR9, UP0, UPT, UR10, 0x10, URZ ;  /* 0x000000100a097890 */ /* 0x002fe4000ff1e0ff */
[----:B--2---:R-:W-:Y:S01]  /*00c0*/  UIADD3 UR7, UP1, UPT, UR12, 0x10, URZ ;  /* 0x000000100c077890 */ /* 0x004fe2000ff3e0ff */
[----:B------:R-:W1:Y:S01]  /*00d0*/  LDCU.64 UR16, c[0x0][0x358] ;  /* 0x00006b00ff1077ac */ /* 0x000e620008000a00 */
[----:B------:R-:W-:-:S02]  /*00e0*/  UIADD3.X UR10, UPT, UPT, URZ, UR11, URZ, UP0, !UPT ;  /* 0x0000000bff0a7290 */ /* 0x000fc400087fe4ff */
[----:B------:R-:W-:Y:S02]  /*00f0*/  UIADD3.X UR8, UPT, UPT, URZ, UR13, URZ, UP1, !UPT ;  /* 0x0000000dff087290 */ /* 0x000fe40008ffe4ff */
[----:B---34-:R-:W-:-:S12]  /*0100*/  UIMAD UR5, UR5, UR6, URZ ;  /* 0x00000006050572a4 */ /* 0x018fd8000f8e02ff */
.L_x_12:
[----:B0-----:R-:W-:Y:S01]  /*0110*/  ISETP.GE.AND P0, PT, R0, UR5, PT ;  /* 0x0000000500007c0c */ /* 0x001fe2000bf06270 */
[----:B------:R-:W-:-:S12]  /*0120*/  BSSY.RECONVERGENT B1, `(.L_x_0) ;  /* 0x00000e2000017945 */ /* 0x000fd80003800200 */
[----:B--23--:R-:W-:Y:S05]  /*0130*/  @P0 BRA `(.L_x_1) ;  /* 0x0000000c00800947 */ /* 0x00cfea0003800000 */
[----:B------:R-:W0:Y:S01]  /*0140*/  LDC R3, c[0x0][0x384] ;  /* 0x0000e100ff037b82 */ /* 0x000e220000000800 */
[----:B------:R-:W-:Y:S01]  /*0150*/  MOV R2, R0 ;  /* 0x0000000000027202 */ /* 0x000fe20000000f00 */
[----:B0-----:R-:W-:-:S07]  /*0160*/  IMAD R3, R3, UR4, RZ ;  /* 0x0000000403037c24 */ /* 0x001fce000f8e02ff */
.L_x_11:
[----:B0--3--:R-:W0:Y:S01]  /*0170*/  LDC R5, c[0x0][0x38c] ;  /* 0x0000e300ff057b82 */ /* 0x009e220000000800 */
[----:B------:R-:W-:Y:S02]  /*0180*/  IABS R10, R2 ;  /* 0x00000002000a7213 */ /* 0x000fe40000000000 */
[----:B01----:R-:W-:-:S04]  /*0190*/  IABS R9, R5 ;  /* 0x0000000500097213 */ /* 0x003fc80000000000 */
[----:B------:R-:W0:Y:S08]  /*01a0*/  I2F.RP R4, R9 ;  /* 0x0000000900047306 */ /* 0x000e300000209400 */
[----:B0-----:R-:W0:Y:S02]  /*01b0*/  MUFU.RCP R4, R4 ;  /* 0x0000000400047308 */ /* 0x001e240000001000 */
[----:B0-----:R-:W-:-:S06]  /*01c0*/  IADD3 R6, PT, PT, R4, 0xffffffe, RZ ;  /* 0x0ffffffe04067810 */ /* 0x001fcc0007ffe0ff */
[----:B--2---:R0:W2:Y:S02]  /*01d0*/  F2I.FTZ.U32.TRUNC.NTZ R7, R6 ;  /* 0x0000000600077305 */ /* 0x0040a4000021f000 */
[----:B0-----:R-:W-:Y:S01]  /*01e0*/  HFMA2 R6, -RZ, RZ, 0, 0 ;  /* 0x00000000ff067431 */ /* 0x001fe200000001ff */
[----:B--2---:R-:W-:-:S05]  /*01f0*/  IADD3 R8, PT, PT, RZ, -R7, RZ ;  /* 0x80000007ff087210 */ /* 0x004fca0007ffe0ff */
[----:B------:R-:W-:-:S04]  /*0200*/  IMAD R11, R8, R9, RZ ;  /* 0x00000009080b7224 */ /* 0x000fc800078e02ff */
[----:B------:R-:W-:-:S06]  /*0210*/  IMAD.HI.U32 R7, R7, R11, R6 ;  /* 0x0000000b07077227 */ /* 0x000fcc00078e0006 */
[----:B------:R-:W-:Y:S02]  /*0220*/  IMAD.HI.U32 R8, R7, R10, RZ ;  /* 0x0000000a07087227 */ /* 0x000fe400078e00ff */
[----:B------:R-:W0:Y:S03]  /*0230*/  LDC.64 R6, c[0x0][0x3a0] ;  /* 0x0000e800ff067b82 */ /* 0x000e260000000a00 */
[----:B------:R-:W-:-:S05]  /*0240*/  IADD3 R4, PT, PT, -R8, RZ, RZ ;  /* 0x000000ff08047210 */ /* 0x000fca0007ffe1ff */
[----:B------:R-:W-:-:S05]  /*0250*/  IMAD R4, R9, R4, R10 ;  /* 0x0000000409047224 */ /* 0x000fca00078e020a */
[----:B------:R-:W-:-:S13]  /*0260*/  ISETP.GT.U32.AND P2, PT, R9, R4, PT ;  /* 0x000000040900720c */ /* 0x000fda0003f44070 */
[-C--:B------:R-:W-:Y:S02]  /*0270*/  @!P2 IADD3 R4, PT, PT, R4, -R9.reuse, RZ ;  /* 0x800000090404a210 */ /* 0x080fe40007ffe0ff */
[----:B------:R-:W-:Y:S02]  /*0280*/  @!P2 IADD3 R8, PT, PT, R8, 0x1, RZ ;  /* 0x000000010808a810 */ /* 0x000fe40007ffe0ff */
[----:B------:R-:W-:Y:S02]  /*0290*/  ISETP.GE.U32.AND P0, PT, R4, R9, PT ;  /* 0x000000090400720c */ /* 0x000fe40003f06070 */
[----:B------:R-:W-:Y:S02]  /*02a0*/  LOP3.LUT R4, R2, R5, RZ, 0x3c, !PT ;  /* 0x0000000502047212 */ /* 0x000fe400078e3cff */
[----:B------:R-:W-:Y:S02]  /*02b0*/  ISETP.NE.AND P2, PT, R5, RZ, PT ;  /* 0x000000ff0500720c */ /* 0x000fe40003f45270 */
[----:B------:R-:W-:-:S07]  /*02c0*/  ISETP.GE.AND P1, PT, R4, RZ, PT ;  /* 0x000000ff0400720c */ /* 0x000fce0003f26270 */
[----:B------:R-:W-:-:S06]  /*02d0*/  @P0 IADD3 R8, PT, PT, R8, 0x1, RZ ;  /* 0x0000000108080810 */ /* 0x000fcc0007ffe0ff */
[----:B------:R-:W-:Y:S02]  /*02e0*/  @!P1 IADD3 R8, PT, PT, -R8, RZ, RZ ;  /* 0x000000ff08089210 */ /* 0x000fe40007ffe1ff */
[----:B------:R-:W-:-:S04]  /*02f0*/  @!P2 LOP3.LUT R8, RZ, R5, RZ, 0x33, !PT ;  /* 0x00000005ff08a212 */ /* 0x000fc800078e33ff */
[----:B------:R-:W-:-:S05]  /*0300*/  IADD3 R9, PT, PT, R3, R8, RZ ;  /* 0x0000000803097210 */ /* 0x000fca0007ffe0ff */
[----:B0-----:R-:W-:-:S05]  /*0310*/  IMAD.WIDE R6, R9, 0x4, R6 ;  /* 0x0000000409067825 */ /* 0x001fca00078e0206 */
[----:B-1----:R-:W2:Y:S01]  /*0320*/  LDG.E R4, desc[UR16][R6.64] ;  /* 0x0000001006047981 */ /* 0x002ea2000c1e1900 */
[----:B------:R-:W-:Y:S01]  /*0330*/  BSSY.RECONVERGENT B0, `(.L_x_2) ;  /* 0x00000bd000007945 */ /* 0x000fe20003800200 */
[----:B------:R-:W-:Y:S02]  /*0340*/  IADD3 R8, PT, PT, -R8, RZ, RZ ;  /* 0x000000ff08087210 */ /* 0x000fe40007ffe1ff */
[----:B--2---:R-:W-:-:S13]  /*0350*/  ISETP.GE.AND P0, PT, R4, 0x1, PT ;  /* 0x000000010400780c */ /* 0x004fda0003f06270 */
[----:B------:R-:W-:Y:S05]  /*0360*/  @!P0 BRA `(.L_x_3) ;  /* 0x0000000800e48947 */ /* 0x000fea0003800000 */
[----:B------:R-:W0:Y:S01]  /*0370*/  LDC.64 R10, c[0x0][0x3a8] ;  /* 0x0000ea00ff0a7b82 */ /* 0x000e220000000a00 */
[----:B------:R-:W1:Y:S01]  /*0380*/  LDCU UR6, c[0x0][0x390] ;  /* 0x00007200ff0677ac */ /* 0x000e620008000800 */
[----:B------:R-:W-:Y:S01]  /*0390*/  ISETP.GE.U32.AND P0, PT, R4, 0x8, PT ;  /* 0x000000080400780c */ /* 0x000fe20003f06070 */
[--C-:B------:R-:W-:Y:S01]  /*03a0*/  IMAD R7, R3, R5, R2.reuse ;  /* 0x0000000503077224 */ /* 0x100fe200078e0202 */
[----:B------:R-:W-:Y:S01]  /*03b0*/  BSSY.RECONVERGENT B2, `(.L_x_4) ;  /* 0x0000055000027945 */ /* 0x000fe20003800200 */
[----:B------:R-:W-:Y:S02]  /*03c0*/  IMAD R6, R5, R8, R2 ;  /* 0x0000000805067224 */ /* 0x000fe400078e0202 */
[----:B-1----:R-:W-:Y:S02]  /*03d0*/  IMAD R8, R9, UR6, RZ ;  /* 0x0000000609087c24 */ /* 0x002fe4000f8e02ff */
[----:B0-----:R-:W-:Y:S01]  /*03e0*/  IMAD.WIDE R10, R7, 0x4, R10 ;  /* 0x00000004070a7825 */ /* 0x001fe200078e020a */
[----:B------:R-:W-:-:S05]  /*03f0*/  MOV R7, RZ ;  /* 0x000000ff00077202 */ /* 0x000fca0000000f00 */
[----:B------:R-:W-:Y:S05]  /*0400*/  @!P0 BRA `(.L_x_5) ;  /* 0x00000004003c8947 */ /* 0x000fea0003800000 */
[----:B------:R-:W-:Y:S02]  /*0410*/  LOP3.LUT R7, R4, 0x7ffffff8, RZ, 0xc0, !PT ;  /* 0x7ffffff804077812 */ /* 0x000fe400078ec0ff */
[----:B------:R-:W-:Y:S02]  /*0420*/  MOV R9, R8 ;  /* 0x0000000800097202 */ /* 0x000fe40000000f00 */
[----:B------:R-:W-:-:S07]  /*0430*/  IADD3 R22, PT, PT, -R7, RZ, RZ ;  /* 0x000000ff07167210 */ /* 0x000fce0007ffe1ff */
.L_x_6:
[----:B------:R-:W-:Y:S01]  /*0440*/  MOV R16, UR9 ;  /* 0x0000000900107c02 */ /* 0x000fe20008000f00 */
[----:B------:R-:W2:Y:S01]  /*0450*/  LDG.E R20, desc[UR16][R10.64] ;  /* 0x000000100a147981 */ /* 0x000ea2000c1e1900 */
[----:B------:R-:W-:Y:S01]  /*0460*/  MOV R17, UR10 ;  /* 0x0000000a00117c02 */ /* 0x000fe20008000f00 */
[----:B0-----:R-:W0:Y:S01]  /*0470*/  LDC R23, c[0x0][0x388] ;  /* 0x0000e200ff177b82 */ /* 0x001e220000000800 */
[----:B------:R-:W-:Y:S02]  /*0480*/  MOV R14, UR7 ;  /* 0x00000007000e7c02 */ /* 0x000fe40008000f00 */
[----:B------:R-:W-:Y:S01]  /*0490*/  MOV R15, UR8 ;  /* 0x00000008000f7c02 */ /* 0x000fe20008000f00 */
[----:B------:R-:W-:-:S04]  /*04a0*/  IMAD.WIDE R16, R9, 0x4, R16 ;  /* 0x0000000409107825 */ /* 0x000fc800078e0210 */
[----:B------:R-:W1:Y:S01]  /*04b0*/  LDC.64 R12, c[0x0][0x3b8] ;  /* 0x0000ee00ff0c7b82 */ /* 0x000e620000000a00 */
[----:B------:R-:W0:Y:S01]  /*04c0*/  LDG.E R18, desc[UR16][R16.64+-0x10] ;  /* 0xfffff01010127981 */ /* 0x000e22000c1e1900 */
[----:B------:R-:W-:-:S05]  /*04d0*/  IMAD.WIDE R14, R9, 0x4, R14 ;  /* 0x00000004090e7825 */ /* 0x000fca00078e020e */
[----:B------:R-:W2:Y:S01]  /*04e0*/  LDG.E R19, desc[UR16][R14.64+-0x10] ;  /* 0xfffff0100e137981 */ /* 0x000ea2000c1e1900 */
[----:B0-----:R-:W-:-:S04]  /*04f0*/  IMAD R18, R23, UR4, R18 ;  /* 0x0000000417127c24 */ /* 0x001fc8000f8e0212 */
[----:B------:R-:W-:Y:S02]  /*0500*/  IMAD R21, R18, R5, R6 ;  /* 0x0000000512157224 */ /* 0x000fe400078e0206 */
[----:B--2---:R-:W-:Y:S02]  /*0510*/  FMUL R25, R19, R20 ;  /* 0x0000001413197220 */ /* 0x004fe40000400000 */
[----:B-1----:R-:W-:-:S05]  /*0520*/  IMAD.WIDE R18, R21, 0x4, R12 ;  /* 0x0000000415127825 */ /* 0x002fca00078e020c */
[----:B------:R0:W-:Y:S04]  /*0530*/  REDG.E.ADD.F32.FTZ.RN.STRONG.GPU desc[UR16][R18.64], R25 ;  /* 0x00000019120079a6 */ /* 0x0001e8000c12f310 */
[----:B------:R-:W2:Y:S04]  /*0540*/  LDG.E R20, desc[UR16][R16.64+-0xc] ;  /* 0xfffff41010147981 */ /* 0x000ea8000c1e1900 */
[----:B------:R-:W3:Y:S04]  /*0550*/  LDG.E R21, desc[UR16][R14.64+-0xc] ;  /* 0xfffff4100e157981 */ /* 0x000ee8000c1e1900 */
[----:B------:R-:W3:Y:S01]  /*0560*/  LDG.E R24, desc[UR16][R10.64] ;  /* 0x000000100a187981 */ /* 0x000ee2000c1e1900 */
[----:B--2---:R-:W-:-:S04]  /*0570*/  IMAD R20, R23, UR4, R20 ;  /* 0x0000000417147c24 */ /* 0x004fc8000f8e0214 */
[----:B------:R-:W-:Y:S02]  /*0580*/  IMAD R27, R20, R5, R6 ;  /* 0x00000005141b7224 */ /* 0x000fe400078e0206 */
[----:B---3--:R-:W-:Y:S02]  /*0590*/  FMUL R29, R21, R24 ;  /* 0x00000018151d7220 */ /* 0x008fe40000400000 */
[----:B------:R-:W-:-:S05]  /*05a0*/  IMAD.WIDE R20, R27, 0x4, R12 ;  /* 0x000000041b147825 */ /* 0x000fca00078e020c */
[----:B------:R1:W-:Y:S04]  /*05b0*/  REDG.E.ADD.F32.FTZ.RN.STRONG.GPU desc[UR16][R20.64], R29 ;  /* 0x0000001d140079a6 */ /* 0x0003e8000c12f310 */
[----:B------:R-:W2:Y:S04]  /*05c0*/  LDG.E R24, desc[UR16][R16.64+-0x8] ;  /* 0xfffff81010187981 */ /* 0x000ea8000c1e1900 */
[----:B------:R-:W3:Y:S04]  /*05d0*/  LDG.E R26, desc[UR16][R14.64+-0x8] ;  /* 0xfffff8100e1a7981 */ /* 0x000ee8000c1e1900 */
[----:B0-----:R-:W3:Y:S01]  /*05e0*/  LDG.E R25, desc[UR16][R10.64] ;  /* 0x000000100a197981 */ /* 0x001ee2000c1e1900 */
[----:B--2---:R-:W-:-:S04]  /*05f0*/  IMAD R24, R23, UR4, R24 ;  /* 0x0000000417187c24 */ /* 0x004fc8000f8e0218 */
[----:B------:R-:W-:Y:S02]  /*0600*/  IMAD R19, R24, R5, R6 ;  /* 0x0000000518137224 */ /* 0x000fe400078e0206 */
[----:B---3--:R-:W-:Y:S02]  /*0610*/  FMUL R25, R26, R25 ;  /* 0x000000191a197220 */ /* 0x008fe40000400000 */
[----:B------:R-:W-:-:S05]  /*0620*/  IMAD.WIDE R18, R19, 0x4, R12 ;  /* 0x0000000413127825 */ /* 0x000fca00078e020c */
[----:B------:R0:W-:Y:S04]  /*0630*/  REDG.E.ADD.F32.FTZ.RN.STRONG.GPU desc[UR16][R18.64], R25 ;  /* 0x00000019120079a6 */ /* 0x0001e8000c12f310 */
[----:B------:R-:W2:Y:S04]  /*0640*/  LDG.E R24, desc[UR16][R16.64+-0x4] ;  /* 0xfffffc1010187981 */ /* 0x000ea8000c1e1900 */
[----:B------:R-:W3:Y:S04]  /*0650*/  LDG.E R26, desc[UR16][R14.64+-0x4] ;  /* 0xfffffc100e1a7981 */ /* 0x000ee8000c1e1900 */
[----:B------:R-:W3:Y:S01]  /*0660*/  LDG.E R27, desc[UR16][R10.64] ;  /* 0x000000100a1b7981 */ /* 0x000ee2000c1e1900 */
[----:B--2---:R-:W-:-:S04]  /*0670*/  IMAD R24, R23, UR4, R24 ;  /* 0x0000000417187c24 */ /* 0x004fc8000f8e0218 */
[----:B-1----:R-:W-:Y:S02]  /*0680*/  IMAD R21, R24, R5, R6 ;  /* 0x0000000518157224 */ /* 0x002fe400078e0206 */
        /* <DEDUP_REMOVED lines=13> */
[----:B-1----:R-:W3:Y:S01]  /*0760*/  LDG.E R27, desc[UR16][R10.64] ;  /* 0x000000100a1b7981 */ /* 0x002ee2000c1e1900 */
        /* <DEDUP_REMOVED lines=16> */
[----:B------:R-:W-:-:S04]  /*0870*/  IADD3 R22, PT, PT, R22, 0x8, RZ ;  /* 0x0000000816167810 */ /* 0x000fc80007ffe0ff */
[----:B------:R-:W-:Y:S02]  /*0880*/  ISETP.NE.AND P0, PT, R22, RZ, PT ;  /* 0x000000ff1600720c */ /* 0x000fe40003f05270 */
[----:B------:R-:W-:Y:S01]  /*0890*/  IADD3 R9, PT, PT, R9, 0x8, RZ ;  /* 0x0000000809097810 */ /* 0x000fe20007ffe0ff */
[----:B--2---:R-:W-:-:S04]  /*08a0*/  IMAD R24, R23, UR4, R24 ;  /* 0x0000000417187c24 */ /* 0x004fc8000f8e0218 */
[----:B------:R-:W-:Y:S02]  /*08b0*/  IMAD R21, R24, R5, R6 ;  /* 0x0000000518157224 */ /* 0x000fe400078e0206 */
[----:B---3--:R-:W-:Y:S02]  /*08c0*/  FMUL R27, R26, R27 ;  /* 0x0000001b1a1b7220 */ /* 0x008fe40000400000 */
[----:B------:R-:W-:-:S05]  /*08d0*/  IMAD.WIDE R12, R21, 0x4, R12 ;  /* 0x00000004150c7825 */ /* 0x000fca00078e020c */
[----:B------:R0:W-:Y:S01]  /*08e0*/  REDG.E.ADD.F32.FTZ.RN.STRONG.GPU desc[UR16][R12.64], R27 ;  /* 0x0000001b0c0079a6 */ /* 0x0001e2000c12f310 */
[----:B------:R-:W-:Y:S05]  /*08f0*/  @P0 BRA `(.L_x_6) ;  /* 0xfffffff800d00947 */ /* 0x000fea000383ffff */
.L_x_5:
[----:B------:R-:W-:Y:S05]  /*0900*/  BSYNC.RECONVERGENT B2 ;  /* 0x0000000000027941 */ /* 0x000fea0003800200 */
.L_x_4:
[----:B------:R-:W-:-:S13]  /*0910*/  LOP3.LUT P0, R9, R4, 0x7, RZ, 0xc0, !PT ;  /* 0x0000000704097812 */ /* 0x000fda000780c0ff */
[----:B------:R-:W-:Y:S05]  /*0920*/  @!P0 BRA `(.L_x_3) ;  /* 0x0000000400748947 */ /* 0x000fea0003800000 */
[----:B------:R-:W-:Y:S01]  /*0930*/  ISETP.GE.U32.AND P0, PT, R9, 0x4, PT ;  /* 0x000000040900780c */ /* 0x000fe20003f06070 */
[----:B------:R-:W-:Y:S01]  /*0940*/  BSSY.RECONVERGENT B2, `(.L_x_7) ;  /* 0x000002c000027945 */ /* 0x000fe20003800200 */
[----:B------:R-:W-:-:S04]  /*0950*/  LOP3.LUT R22, R4, 0x3, RZ, 0xc0, !PT ;  /* 0x0000000304167812 */ /* 0x000fc800078ec0ff */
[----:B------:R-:W-:-:S07]  /*0960*/  ISETP.NE.AND P1, PT, R22, RZ, PT ;  /* 0x000000ff1600720c */ /* 0x000fce0003f25270 */
[----:B------:R-:W-:Y:S06]  /*0970*/  @!P0 BRA `(.L_x_8) ;  /* 0x0000000000a08947 */ /* 0x000fec0003800000 */
[----:B------:R-:W1:Y:S01]  /*0980*/  LDC.64 R16, c[0x0][0x398] ;  /* 0x0000e600ff107b82 */ /* 0x000e620000000a00 */
[----:B------:R-:W-:Y:S01]  /*0990*/  IADD3 R9, PT, PT, R8, R7, RZ ;  /* 0x0000000708097210 */ /* 0x000fe20007ffe0ff */
[----:B------:R-:W2:Y:S06]  /*09a0*/  LDG.E R20, desc[UR16][R10.64] ;  /* 0x000000100a147981 */ /* 0x000eac000c1e1900 */
[----:B------:R-:W3:Y:S08]  /*09b0*/  LDC.64 R14, c[0x0][0x3b0] ;  /* 0x0000ec00ff0e7b82 */ /* 0x000ef00000000a00 */
[----:B0-----:R-:W0:Y:S01]  /*09c0*/  LDC.64 R12, c[0x0][0x3b8] ;  /* 0x0000ee00ff0c7b82 */ /* 0x001e220000000a00 */
[----:B-1----:R-:W-:-:S05]  /*09d0*/  IMAD.WIDE R16, R9, 0x4, R16 ;  /* 0x0000000409107825 */ /* 0x002fca00078e0210 */
[----:B------:R-:W4:Y:S01]  /*09e0*/  LDG.E R18, desc[UR16][R16.64] ;  /* 0x0000001010127981 */ /* 0x000f22000c1e1900 */
[----:B---3--:R-:W-:Y:S02]  /*09f0*/  IMAD.WIDE R14, R9, 0x4, R14 ;  /* 0x00000004090e7825 */ /* 0x008fe400078e020e */
[----:B------:R-:W4:Y:S03]  /*0a00*/  LDC R9, c[0x0][0x388] ;  /* 0x0000e200ff097b82 */ /* 0x000f260000000800 */
[----:B------:R-:W2:Y:S01]  /*0a10*/  LDG.E R19, desc[UR16][R14.64] ;  /* 0x000000100e137981 */ /* 0x000ea2000c1e1900 */
[----:B----4-:R-:W-:-:S04]  /*0a20*/  IMAD R18, R9, UR4, R18 ;  /* 0x0000000409127c24 */ /* 0x010fc8000f8e0212 */
[----:B------:R-:W-:Y:S02]  /*0a30*/  IMAD R21, R18, R5, R6 ;  /* 0x0000000512157224 */ /* 0x000fe400078e0206 */
[----:B--2---:R-:W-:Y:S02]  /*0a40*/  FMUL R23, R19, R20 ;  /* 0x0000001413177220 */ /* 0x004fe40000400000 */
[----:B0-----:R-:W-:-:S05]  /*0a50*/  IMAD.WIDE R18, R21, 0x4, R12 ;  /* 0x0000000415127825 */ /* 0x001fca00078e020c */
        /* <DEDUP_REMOVED lines=17> */
[----:B------:R-:W3:Y:S04]  /*0b70*/  LDG.E R24, desc[UR16][R16.64+0xc] ;  /* 0x00000c1010187981 */ /* 0x000ee8000c1e1900 */
[----:B------:R-:W4:Y:S04]  /*0b80*/  LDG.E R23, desc[UR16][R14.64+0xc] ;  /* 0x00000c100e177981 */ /* 0x000f28000c1e1900 */
[----:B-1----:R-:W4:Y:S01]  /*0b90*/  LDG.E R20, desc[UR16][R10.64] ;  /* 0x000000100a147981 */ /* 0x002f22000c1e1900 */
[----:B---3--:R-:W-:-:S04]  /*0ba0*/  IMAD R24, R9, UR4, R24 ;  /* 0x0000000409187c24 */ /* 0x008fc8000f8e0218 */
[----:B------:R-:W-:Y:S02]  /*0bb0*/  IMAD R9, R24, R5, R6 ;  /* 0x0000000518097224 */ /* 0x000fe400078e0206 */
[----:B----4-:R-:W-:Y:S02]  /*0bc0*/  FMUL R23, R23, R20 ;  /* 0x0000001417177220 */ /* 0x010fe40000400000 */
[----:B------:R-:W-:-:S05]  /*0bd0*/  IMAD.WIDE R12, R9, 0x4, R12 ;  /* 0x00000004090c7825 */ /* 0x000fca00078e020c */
[----:B------:R2:W-:Y:S01]  /*0be0*/  REDG.E.ADD.F32.FTZ.RN.STRONG.GPU desc[UR16][R12.64], R23 ;  /* 0x000000170c0079a6 */ /* 0x0005e2000c12f310 */
[----:B------:R-:W-:-:S07]  /*0bf0*/  IADD3 R7, PT, PT, R7, 0x4, RZ ;  /* 0x0000000407077810 */ /* 0x000fce0007ffe0ff */
.L_x_8:
[----:B------:R-:W-:Y:S05]  /*0c00*/  BSYNC.RECONVERGENT B2 ;  /* 0x0000000000027941 */ /* 0x000fea0003800200 */
.L_x_7:
[----:B------:R-:W-:Y:S05]  /*0c10*/  @!P1 BRA `(.L_x_3) ;  /* 0x0000000000b89947 */ /* 0x000fea0003800000 */
[----:B------:R-:W-:Y:S01]  /*0c20*/  ISETP.NE.AND P0, PT, R22, 0x1, PT ;  /* 0x000000011600780c */ /* 0x000fe20003f05270 */
[----:B------:R-:W-:Y:S01]  /*0c30*/  BSSY.RECONVERGENT B2, `(.L_x_9) ;  /* 0x000001c000027945 */ /* 0x000fe20003800200 */
[----:B------:R-:W-:-:S04]  /*0c40*/  LOP3.LUT R4, R4, 0x1, RZ, 0xc0, !PT ;  /* 0x0000000104047812 */ /* 0x000fc800078ec0ff */
[----:B------:R-:W-:-:S07]  /*0c50*/  ISETP.NE.U32.AND P1, PT, R4, 0x1, PT ;  /* 0x000000010400780c */ /* 0x000fce0003f25070 */
[----:B------:R-:W-:Y:S06]  /*0c60*/  @!P0 BRA `(.L_x_10) ;  /* 0x0000000000608947 */ /* 0x000fec0003800000 */
[----:B0-2---:R-:W0:Y:S01]  /*0c70*/  LDC.64 R12, c[0x0][0x398] ;  /* 0x0000e600ff0c7b82 */ /* 0x005e220000000a00 */
[----:B------:R-:W-:Y:S01]  /*0c80*/  IADD3 R9, PT, PT, R8, R7, RZ ;  /* 0x0000000708097210 */ /* 0x000fe20007ffe0ff */
[----:B------:R-:W2:Y:S06]  /*0c90*/  LDG.E R18, desc[UR16][R10.64] ;  /* 0x000000100a127981 */ /* 0x000eac000c1e1900 */
[----:B------:R-:W1:Y:S08]  /*0ca0*/  LDC.64 R16, c[0x0][0x3b0] ;  /* 0x0000ec00ff107b82 */ /* 0x000e700000000a00 */
[----:B------:R-:W3:Y:S01]  /*0cb0*/  LDC R21, c[0x0][0x388] ;  /* 0x0000e200ff157b82 */ /* 0x000ee20000000800 */
[----:B0-----:R-:W-:-:S07]  /*0cc0*/  IMAD.WIDE R12, R9, 0x4, R12 ;  /* 0x00000004090c7825 */ /* 0x001fce00078e020c */
[----:B------:R-:W0:Y:S01]  /*0cd0*/  LDC.64 R14, c[0x0][0x3b8] ;  /* 0x0000ee00ff0e7b82 */ /* 0x000e220000000a00 */
[----:B------:R-:W3:Y:S01]  /*0ce0*/  LDG.E R4, desc[UR16][R12.64] ;  /* 0x000000100c047981 */ /* 0x000ee2000c1e1900 */
[----:B-1----:R-:W-:-:S05]  /*0cf0*/  IMAD.WIDE R16, R9, 0x4, R16 ;  /* 0x0000000409107825 */ /* 0x002fca00078e0210 */
[----:B------:R-:W2:Y:S01]  /*0d00*/  LDG.E R9, desc[UR16][R16.64] ;  /* 0x0000001010097981 */ /* 0x000ea2000c1e1900 */
[----:B---3--:R-:W-:-:S04]  /*0d10*/  IMAD R4, R21, UR4, R4 ;  /* 0x0000000415047c24 */ /* 0x008fc8000f8e0204 */
        /* <DEDUP_REMOVED lines=11> */
[----:B------:R1:W-:Y:S01]  /*0dd0*/  REDG.E.ADD.F32.FTZ.RN.STRONG.GPU desc[UR16][R14.64], R23 ;  /* 0x000000170e0079a6 */ /* 0x0003e2000c12f310 */
[----:B------:R-:W-:-:S07]  /*0de0*/  IADD3 R7, PT, PT, R7, 0x2, RZ ;  /* 0x0000000207077810 */ /* 0x000fce0007ffe0ff */
.L_x_10:
[----:B------:R-:W-:Y:S05]  /*0df0*/  BSYNC.RECONVERGENT B2 ;  /* 0x0000000000027941 */ /* 0x000fea0003800200 */
.L_x_9:
[----:B------:R-:W-:Y:S05]  /*0e00*/  @P1 BRA `(.L_x_3) ;  /* 0x00000000003c1947 */ /* 0x000fea0003800000 */
[----:B0-2---:R-:W0:Y:S01]  /*0e10*/  LDC.64 R12, c[0x0][0x398] ;  /* 0x0000e600ff0c7b82 */ /* 0x005e220000000a00 */
[----:B------:R-:W-:Y:S01]  /*0e20*/  IADD3 R7, PT, PT, R8, R7, RZ ;  /* 0x0000000708077210 */ /* 0x000fe20007ffe0ff */
[----:B------:R-:W2:Y:S06]  /*0e30*/  LDG.E R11, desc[UR16][R10.64] ;  /* 0x000000100a0b7981 */ /* 0x000eac000c1e1900 */
[----:B-1----:R-:W1:Y:S01]  /*0e40*/  LDC.64 R14, c[0x0][0x3b0] ;  /* 0x0000ec00ff0e7b82 */ /* 0x002e620000000a00 */
[----:B0-----:R-:W-:-:S06]  /*0e50*/  IMAD.WIDE R8, R7, 0x4, R12 ;  /* 0x0000000407087825 */ /* 0x001fcc00078e020c */
[----:B------:R-:W3:Y:S01]  /*0e60*/  LDG.E R8, desc[UR16][R8.64] ;  /* 0x0000001008087981 */ /* 0x000ee2000c1e1900 */
[----:B-1----:R-:W-:Y:S02]  /*0e70*/  IMAD.WIDE R12, R7, 0x4, R14 ;  /* 0x00000004070c7825 */ /* 0x002fe400078e020e */
[----:B------:R-:W3:Y:S04]  /*0e80*/  LDC R7, c[0x0][0x388] ;  /* 0x0000e200ff077b82 */ /* 0x000ee80000000800 */
[----:B------:R-:W2:Y:S04]  /*0e90*/  LDG.E R12, desc[UR16][R12.64] ;  /* 0x000000100c0c7981 */ /* 0x000ea8000c1e1900 */
[----:B------:R-:W0:Y:S01]  /*0ea0*/  LDC.64 R14, c[0x0][0x3b8] ;  /* 0x0000ee00ff0e7b82 */ /* 0x000e220000000a00 */
[----:B---3--:R-:W-:-:S04]  /*0eb0*/  IMAD R4, R7, UR4, R8 ;  /* 0x0000000407047c24 */ /* 0x008fc8000f8e0208 */
[----:B------:R-:W-:Y:S02]  /*0ec0*/  IMAD R5, R4, R5, R6 ;  /* 0x0000000504057224 */ /* 0x000fe400078e0206 */
[----:B--2---:R-:W-:Y:S02]  /*0ed0*/  FMUL R7, R12, R11 ;  /* 0x0000000b0c077220 */ /* 0x004fe40000400000 */
[----:B0-----:R-:W-:-:S05]  /*0ee0*/  IMAD.WIDE R4, R5, 0x4, R14 ;  /* 0x0000000405047825 */ /* 0x001fca00078e020e */
[----:B------:R3:W-:Y:S02]  /*0ef0*/  REDG.E.ADD.F32.FTZ.RN.STRONG.GPU desc[UR16][R4.64], R7 ;  /* 0x00000007040079a6 */ /* 0x0007e4000c12f310 */
.L_x_3:
[----:B------:R-:W-:Y:S05]  /*0f00*/  BSYNC.RECONVERGENT B0 ;  /* 0x0000000000007941 */ /* 0x000fea0003800200 */
.L_x_2:
[----:B------:R-:W-:-:S04]  /*0f10*/  IADD3 R2, PT, PT, R2, UR14, RZ ;  /* 0x0000000e02027c10 */ /* 0x000fc8000fffe0ff */
[----:B------:R-:W-:-:S13]  /*0f20*/  ISETP.GE.AND P0, PT, R2, UR5, PT ;  /* 0x0000000502007c0c */ /* 0x000fda000bf06270 */
[----:B------:R-:W-:Y:S05]  /*0f30*/  @!P0 BRA `(.L_x_11) ;  /* 0xfffffff0008c8947 */ /* 0x000fea000383ffff */
.L_x_1:
[----:B-1----:R-:W-:Y:S05]  /*0f40*/  BSYNC.RECONVERGENT B1 ;  /* 0x0000000000017941 */ /* 0x002fea0003800200 */
.L_x_0:
[----:B------:R-:W1:Y:S01]  /*0f50*/  LDCU UR6, c[0x0][0x370] ;  /* 0x00006e00ff0677ac */ /* 0x000e620008000800 */
[----:B------:R-:W4:Y:S01]  /*0f60*/  LDCU UR11, c[0x0][0x380] ;  /* 0x00007000ff0b77ac */ /* 0x000f220008000800 */
[----:B-1----:R-:W-:-:S04]  /*0f70*/  UIADD3 UR4, UPT, UPT, UR6, UR4, URZ ;  /* 0x0000000406047290 */ /* 0x002fc8000fffe0ff */
[----:B----4-:R-:W-:-:S09]  /*0f80*/  UISETP.GE.AND UP0, UPT, UR4, UR11, UPT ;  /* 0x0000000b0400728c */ /* 0x010fd2000bf06270 */
[----:B------:R-:W-:Y:S05]  /*0f90*/  BRA.U !UP0, `(.L_x_12) ;  /* 0xfffffff1085c7547 */ /* 0x000fea000b83ffff */
[----:B------:R-:W-:Y:S05]  /*0fa0*/  EXIT ;  /* 0x000000000000794d */ /* 0x000fea0003800000 */
.L_x_13:
[----:B------:R-:W-:-:S00]  /*0fb0*/  BRA `(.L_x_13) ;  /* 0xfffffffc00fc7947 */ /* 0x000fc0000383ffff */
[----:B------:R-:W-:-:S00]  /*0fc0*/  NOP ;  /* 0x0000000000007918 */ /* 0x000fc00000000000 */
        /* <DEDUP_REMOVED lines=11> */
.L_x_116:


//--------------------- .text._Z28weighted_interpolate_forwardiiiiiPKiS0_PKfS2_Pf --------------------------
	.section	.text._Z28weighted_interpolate_forwardiiiiiPKiS0_PKfS2_Pf,"ax",@progbits
	.align	128
        .global         _Z28weighted_interpolate_forwardiiiiiPKiS0_PKfS2_Pf
        .type           _Z28weighted_interpolate_forwardiiiiiPKiS0_PKfS2_Pf,@function
        .size           _Z28weighted_interpolate_forwardiiiiiPKiS0_PKfS2_Pf,(.L_x_117 - _Z28weighted_interpolate_forwardiiiiiPKiS0_PKfS2_Pf)
        .other          _Z28weighted_interpolate_forwardiiiiiPKiS0_PKfS2_Pf,@"STO_CUDA_ENTRY STV_DEFAULT"
_Z28weighted_interpolate_forwardiiiiiPKiS0_PKfS2_Pf:
.text._Z28weighted_interpolate_forwardiiiiiPKiS0_PKfS2_Pf:
        /* <DEDUP_REMOVED lines=10> */
[----:B------:R-:W4:Y:S01]  /*00a0*/  LDCU.64 UR14, c[0x0][0x358] ;  /* 0x00006b00ff0e77ac */ /* 0x000f220008000a00 */
[----:B-1----:R-:W-:Y:S02]  /*00b0*/  UIADD3 UR9, UP0, UPT, UR10, 0x8, URZ ;  /* 0x000000080a097890 */ /* 0x002fe4000ff1e0ff */
[----:B--2---:R-:W-:Y:S01]  /*00c0*/  UIADD3 UR7, UP1, UPT, UR12, 0x8, URZ ;  /* 0x000000080c077890 */ /* 0x004fe2000ff3e0ff */
[----:B------:R-:W1:Y:S01]  /*00d0*/  LDCU UR16, c[0x0][0x360] ;  /* 0x00006c00ff1077ac */ /* 0x000e620008000800 */
[----:B------:R-:W-:-:S02]  /*00e0*/  UIADD3.X UR10, UPT, UPT, URZ, UR11, URZ, UP0, !UPT ;  /* 0x0000000bff0a7290 */ /* 0x000fc400087fe4ff */
[----:B------:R-:W-:Y:S02]  /*00f0*/  UIADD3.X UR8, UPT, UPT, URZ, UR13, URZ, UP1, !UPT ;  /* 0x0000000dff087290 */ /* 0x000fe40008ffe4ff */
[----:B---34-:R-:W-:-:S12]  /*0100*/  UIMAD UR5, UR5, UR6, URZ ;  /* 0x00000006050572a4 */ /* 0x018fd8000f8e02ff */
.L_x_22:
[----:B0-----:R-:W-:Y:S01]  /*0110*/  ISETP.GE.AND P0, PT, R17, UR5, PT ;  /* 0x0000000511007c0c */ /* 0x001fe2000bf06270 */
[----:B------:R-:W-:-:S12]  /*0120*/  BSSY.RECONVERGENT B0, `(.L_x_14) ;  /* 0x000008a000007945 */ /* 0x000fd80003800200 */
[----:B--2345:R-:W-:Y:S05]  /*0130*/  @P0 BRA `(.L_x_15) ;  /* 0x0000000800200947 */ /* 0x03cfea0003800000 */
[----:B------:R-:W0:Y:S01]  /*0140*/  LDC R16, c[0x0][0x384] ;  /* 0x0000e100ff107b82 */ /* 0x000e220000000800 */
[----:B------:R-:W-:Y:S01]  /*0150*/  MOV R18, R17 ;  /* 0x0000001100127202 */ /* 0x000fe20000000f00 */
[----:B0-----:R-:W-:-:S07]  /*0160*/  IMAD R16, R16, UR4, RZ ;  /* 0x0000000410107c24 */ /* 0x001fce000f8e02ff */
.L_x_21:
[----:B0-----:R-:W0:Y:S01]  /*0170*/  LDC R15, c[0x0][0x38c] ;  /* 0x0000e300ff0f7b82 */ /* 0x001e220000000800 */
[----:B------:R-:W-:Y:S02]  /*0180*/  IABS R6, R18 ;  /* 0x0000001200067213 */ /* 0x000fe40000000000 */
[----:B0-----:R-:W-:-:S04]  /*0190*/  IABS R5, R15 ;  /* 0x0000000f00057213 */ /* 0x001fc80000000000 */
[----:B------:R-:W0:Y:S08]  /*01a0*/  I2F.RP R0, R5 ;  /* 0x0000000500007306 */ /* 0x000e300000209400 */
[----:B0-----:R-:W0:Y:S02]  /*01b0*/  MUFU.RCP R0, R0 ;  /* 0x0000000000007308 */ /* 0x001e240000001000 */
[----:B0-234-:R-:W-:-:S06]  /*01c0*/  IADD3 R2, PT, PT, R0, 0xffffffe, RZ ;  /* 0x0ffffffe00027810 */ /* 0x01dfcc0007ffe0ff */
[----:B------:R0:W2:Y:S02]  /*01d0*/  F2I.FTZ.U32.TRUNC.NTZ R3, R2 ;  /* 0x0000000200037305 */ /* 0x0000a4000021f000 */
        /* <DEDUP_REMOVED lines=20> */
[----:B------:R-:W2:Y:S01]  /*0320*/  LDG.E R6, desc[UR14][R2.64] ;  /* 0x0000000e02067981 */ /* 0x000ea2000c1e1900 */
[----:B------:R-:W-:Y:S01]  /*0330*/  BSSY.RECONVERGENT B1, `(.L_x_16) ;  /* 0x0000065000017945 */ /* 0x000fe20003800200 */
[----:B------:R-:W-:Y:S02]  /*0340*/  IADD3 R0, PT, PT, -R4, RZ, RZ ;  /* 0x000000ff04007210 */ /* 0x000fe40007ffe1ff */
[----:B--2---:R-:W-:-:S13]  /*0350*/  ISETP.GE.AND P0, PT, R6, 0x1, PT ;  /* 0x000000010600780c */ /* 0x004fda0003f06270 */
[----:B-----5:R-:W-:Y:S05]  /*0360*/  @!P0 BRA `(.L_x_17) ;  /* 0x0000000400848947 */ /* 0x020fea0003800000 */
[----:B------:R-:W0:Y:S01]  /*0370*/  LDC.64 R2, c[0x0][0x3b8] ;  /* 0x0000ee00ff027b82 */ /* 0x000e220000000a00 */
[----:B------:R-:W-:Y:S01]  /*0380*/  IMAD R5, R16, R15, R18 ;  /* 0x0000000f10057224 */ /* 0x000fe200078e0212 */
[----:B------:R-:W2:Y:S03]  /*0390*/  LDCU UR6, c[0x0][0x390] ;  /* 0x00007200ff0677ac */ /* 0x000ea60008000800 */
[----:B0-----:R-:W-:-:S05]  /*03a0*/  IMAD.WIDE R2, R5, 0x4, R2 ;  /* 0x0000000405027825 */ /* 0x001fca00078e0202 */
[----:B------:R0:W5:Y:S01]  /*03b0*/  LDG.E R13, desc[UR14][R2.64] ;  /* 0x0000000e020d7981 */ /* 0x000162000c1e1900 */
[C---:B------:R-:W-:Y:S01]  /*03c0*/  ISETP.GE.U32.AND P0, PT, R6.reuse, 0x4, PT ;  /* 0x000000040600780c */ /* 0x040fe20003f06070 */
[----:B--2---:R-:W-:Y:S01]  /*03d0*/  IMAD R21, R21, UR6, RZ ;  /* 0x0000000615157c24 */ /* 0x004fe2000f8e02ff */
[----:B------:R-:W-:Y:S01]  /*03e0*/  LOP3.LUT R14, R6, 0x3, RZ, 0xc0, !PT ;  /* 0x00000003060e7812 */ /* 0x000fe200078ec0ff */
[----:B------:R-:W-:Y:S01]  /*03f0*/  BSSY.RECONVERGENT B2, `(.L_x_18) ;  /* 0x0000034000027945 */ /* 0x000fe20003800200 */
[----:B------:R-:W-:Y:S01]  /*0400*/  IMAD R0, R15, R0, R18 ;  /* 0x000000000f007224 */ /* 0x000fe200078e0212 */
[----:B------:R-:W-:Y:S02]  /*0410*/  MOV R20, RZ ;  /* 0x000000ff00147202 */ /* 0x000fe40000000f00 */
[----:B------:R-:W-:-:S06]  /*0420*/  ISETP.NE.AND P1, PT, R14, RZ, PT ;  /* 0x000000ff0e00720c */ /* 0x000fcc0003f25270 */
[----:B0-----:R-:W-:Y:S07]  /*0430*/  @!P0 BRA `(.L_x_19) ;  /* 0x0000000000bc8947 */ /* 0x001fee0003800000 */
[----:B------:R-:W-:Y:S02]  /*0440*/  LOP3.LUT R20, R6, 0x7ffffffc, RZ, 0xc0, !PT ;  /* 0x7ffffffc06147812 */ /* 0x000fe400078ec0ff */
[----:B------:R-:W-:Y:S02]  /*0450*/  MOV R23, R21 ;  /* 0x0000001500177202 */ /* 0x000fe40000000f00 */
[----:B------:R-:W-:-:S07]  /*0460*/  IADD3 R19, PT, PT, -R20, RZ, RZ ;  /* 0x000000ff14137210 */ /* 0x000fce0007ffe1ff */
.L_x_20:
[----:B------:R-:W-:Y:S01]  /*0470*/  MOV R4, UR9 ;  /* 0x0000000900047c02 */ /* 0x000fe20008000f00 */
[----:B------:R-:W0:Y:S01]  /*0480*/  LDC R22, c[0x0][0x388] ;  /* 0x0000e200ff167b82 */ /* 0x000e220000000800 */
[----:B------:R-:W-:-:S03]  /*0490*/  MOV R5, UR10 ;  /* 0x0000000a00057c02 */ /* 0x000fc60008000f00 */
[----:B------:R-:W-:-:S04]  /*04a0*/  IMAD.WIDE R4, R23, 0x4, R4 ;  /* 0x0000000417047825 */ /* 0x000fc800078e0204 */
[----:B--2---:R-:W2:Y:S01]  /*04b0*/  LDC.64 R6, c[0x0][0x3a8] ;  /* 0x0000ea00ff067b82 */ /* 0x004ea20000000a00 */
[----:B------:R-:W0:Y:S01]  /*04c0*/  LDG.E R9, desc[UR14][R4.64+-0x8] ;  /* 0xfffff80e04097981 */ /* 0x000e22000c1e1900 */
[----:B------:R-:W-:Y:S01]  /*04d0*/  MOV R8, UR7 ;  /* 0x0000000700087c02 */ /* 0x000fe20008000f00 */
[----:B0-----:R-:W-:Y:S01]  /*04e0*/  IMAD R10, R22, UR4, R9 ;  /* 0x00000004160a7c24 */ /* 0x001fe2000f8e0209 */
[----:B------:R-:W-:-:S03]  /*04f0*/  MOV R9, UR8 ;  /* 0x0000000800097c02 */ /* 0x000fc60008000f00 */
[----:B------:R-:W-:Y:S02]  /*0500*/  IMAD R11, R10, R15, R0 ;  /* 0x0000000f0a0b7224 */ /* 0x000fe400078e0200 */
[----:B------:R-:W-:-:S04]  /*0510*/  IMAD.WIDE R8, R23, 0x4, R8 ;  /* 0x0000000417087825 */ /* 0x000fc800078e0208 */
[----:B--2---:R-:W-:Y:S01]  /*0520*/  IMAD.WIDE R10, R11, 0x4, R6 ;  /* 0x000000040b0a7825 */ /* 0x004fe200078e0206 */
[----:B------:R-:W2:Y:S05]  /*0530*/  LDG.E R12, desc[UR14][R8.64+-0x8] ;  /* 0xfffff80e080c7981 */ /* 0x000eaa000c1e1900 */
[----:B------:R-:W2:Y:S02]  /*0540*/  LDG.E R10, desc[UR14][R10.64] ;  /* 0x0000000e0a0a7981 */ /* 0x000ea4000c1e1900 */
[----:B--2--5:R-:W-:-:S05]  /*0550*/  FFMA R25, R12, R10, R13 ;  /* 0x0000000a0c197223 */ /* 0x024fca000000000d */
[----:B------:R0:W-:Y:S04]  /*0560*/  STG.E desc[UR14][R2.64], R25 ;  /* 0x0000001902007986 */ /* 0x0001e8000c10190e */
[----:B------:R-:W2:Y:S04]  /*0570*/  LDG.E R13, desc[UR14][R4.64+-0x4] ;  /* 0xfffffc0e040d7981 */ /* 0x000ea8000c1e1900 */
[----:B------:R-:W3:Y:S01]  /*0580*/  LDG.E R24, desc[UR14][R8.64+-0x4] ;  /* 0xfffffc0e08187981 */ /* 0x000ee2000c1e1900 */
[----:B--2---:R-:W-:-:S04]  /*0590*/  IMAD R13, R22, UR4, R13 ;  /* 0x00000004160d7c24 */ /* 0x004fc8000f8e020d */
[----:B------:R-:W-:-:S04]  /*05a0*/  IMAD R13, R13, R15, R0 ;  /* 0x0000000f0d0d7224 */ /* 0x000fc800078e0200 */
[----:B------:R-:W-:-:S06]  /*05b0*/  IMAD.WIDE R12, R13, 0x4, R6 ;  /* 0x000000040d0c7825 */ /* 0x000fcc00078e0206 */
[----:B------:R-:W3:Y:S02]  /*05c0*/  LDG.E R12, desc[UR14][R12.64] ;  /* 0x0000000e0c0c7981 */ /* 0x000ee4000c1e1900 */
[----:B---3--:R-:W-:-:S05]  /*05d0*/  FFMA R27, R24, R12, R25 ;  /* 0x0000000c181b7223 */ /* 0x008fca0000000019 */
[----:B------:R2:W-:Y:S04]  /*05e0*/  STG.E desc[UR14][R2.64], R27 ;  /* 0x0000001b02007986 */ /* 0x0005e8000c10190e */
[----:B------:R-:W3:Y:S04]  /*05f0*/  LDG.E R11, desc[UR14][R4.64] ;  /* 0x0000000e040b7981 */ /* 0x000ee8000c1e1900 */
[----:B------:R-:W0:Y:S01]  /*0600*/  LDG.E R24, desc[UR14][R8.64] ;  /* 0x0000000e08187981 */ /* 0x000e22000c1e1900 */
[----:B---3--:R-:W-:-:S04]  /*0610*/  IMAD R11, R22, UR4, R11 ;  /* 0x00000004160b7c24 */ /* 0x008fc8000f8e020b */
[----:B------:R-:W-:-:S04]  /*0620*/  IMAD R11, R11, R15, R0 ;  /* 0x0000000f0b0b7224 */ /* 0x000fc800078e0200 */
[----:B------:R-:W-:-:S06]  /*0630*/  IMAD.WIDE R10, R11, 0x4, R6 ;  /* 0x000000040b0a7825 */ /* 0x000fcc00078e0206 */
[----:B------:R-:W0:Y:S02]  /*0640*/  LDG.E R10, desc[UR14][R10.64] ;  /* 0x0000000e0a0a7981 */ /* 0x000e24000c1e1900 */
[----:B0-----:R-:W-:-:S05]  /*0650*/  FFMA R25, R24, R10, R27 ;  /* 0x0000000a18197223 */ /* 0x001fca000000001b */
[----:B------:R2:W-:Y:S04]  /*0660*/  STG.E desc[UR14][R2.64], R25 ;  /* 0x0000001902007986 */ /* 0x0005e8000c10190e */
[----:B------:R-:W3:Y:S04]  /*0670*/  LDG.E R13, desc[UR14][R4.64+0x4] ;  /* 0x0000040e040d7981 */ /* 0x000ee8000c1e1900 */
[----:B------:R-:W4:Y:S01]  /*0680*/  LDG.E R12, desc[UR14][R8.64+0x4] ;  /* 0x0000040e080c7981 */ /* 0x000f22000c1e1900 */
[----:B---3--:R-:W-:-:S04]  /*0690*/  IMAD R13, R22, UR4, R13 ;  /* 0x00000004160d7c24 */ /* 0x008fc8000f8e020d */
[----:B------:R-:W-:-:S04]  /*06a0*/  IMAD R13, R13, R15, R0 ;  /* 0x0000000f0d0d7224 */ /* 0x000fc800078e0200 */
[----:B------:R-:W-:-:S06]  /*06b0*/  IMAD.WIDE R6, R13, 0x4, R6 ;  /* 0x000000040d067825 */ /* 0x000fcc00078e0206 */
[----:B------:R-:W4:Y:S01]  /*06c0*/  LDG.E R6, desc[UR14][R6.64] ;  /* 0x0000000e06067981 */ /* 0x000f22000c1e1900 */
[----:B------:R-:W-:-:S04]  /*06d0*/  IADD3 R19, PT, PT, R19, 0x4, RZ ;  /* 0x0000000413137810 */ /* 0x000fc80007ffe0ff */
[----:B------:R-:W-:Y:S02]  /*06e0*/  ISETP.NE.AND P0, PT, R19, RZ, PT ;  /* 0x000000ff1300720c */ /* 0x000fe40003f05270 */
[----:B------:R-:W-:Y:S01]  /*06f0*/  IADD3 R23, PT, PT, R23, 0x4, RZ ;  /* 0x0000000417177810 */ /* 0x000fe20007ffe0ff */
[----:B----4-:R-:W-:-:S05]  /*0700*/  FFMA R13, R12, R6, R25 ;  /* 0x000000060c0d7223 */ /* 0x010fca0000000019 */
[----:B------:R2:W-:Y:S05]  /*0710*/  STG.E desc[UR14][R2.64], R13 ;  /* 0x0000000d02007986 */ /* 0x0005ea000c10190e */
[----:B------:R-:W-:Y:S05]  /*0720*/  @P0 BRA `(.L_x_20) ;  /* 0xfffffffc00500947 */ /* 0x000fea000383ffff */
.L_x_19:
[----:B-1----:R-:W-:Y:S05]  /*0730*/  BSYNC.RECONVERGENT B2 ;  /* 0x0000000000027941 */ /* 0x002fea0003800200 */
.L_x_18:
[----:B------:R-:W-:Y:S05]  /*0740*/  @!P1 BRA `(.L_x_17) ;  /* 0x00000000008c9947 */ /* 0x000fea0003800000 */
[----:B------:R-:W0:Y:S01]  /*0750*/  LDC.64 R4, c[0x0][0x398] ;  /* 0x0000e600ff047b82 */ /* 0x000e220000000a00 */
[----:B------:R-:W-:-:S07]  /*0760*/  IADD3 R21, PT, PT, R21, R20, RZ ;  /* 0x0000001415157210 */ /* 0x000fce0007ffe0ff */
[----:B------:R-:W1:Y:S08]  /*0770*/  LDC R10, c[0x0][0x388] ;  /* 0x0000e200ff0a7b82 */ /* 0x000e700000000800 */
[----:B------:R-:W3:Y:S01]  /*0780*/  LDC.64 R8, c[0x0][0x3b0] ;  /* 0x0000ec00ff087b82 */ /* 0x000ee20000000a00 */
[----:B0-----:R-:W-:-:S07]  /*0790*/  IMAD.WIDE R4, R21, 0x4, R4 ;  /* 0x0000000415047825 */ /* 0x001fce00078e0204 */
[----:B------:R-:W0:Y:S01]  /*07a0*/  LDC.64 R6, c[0x0][0x3a8] ;  /* 0x0000ea00ff067b82 */ /* 0x000e220000000a00 */
[----:B------:R-:W1:Y:S01]  /*07b0*/  LDG.E R11, desc[UR14][R4.64] ;  /* 0x0000000e040b7981 */ /* 0x000e62000c1e1900 */
[----:B---3--:R-:W-:-:S05]  /*07c0*/  IMAD.WIDE R8, R21, 0x4, R8 ;  /* 0x0000000415087825 */ /* 0x008fca00078e0208 */
[----:B------:R-:W3:Y:S01]  /*07d0*/  LDG.E R12, desc[UR14][R8.64] ;  /* 0x0000000e080c7981 */ /* 0x000ee2000c1e1900 */
[----:B-1----:R-:W-:-:S04]  /*07e0*/  IMAD R11, R10, UR4, R11 ;  /* 0x000000040a0b7c24 */ /* 0x002fc8000f8e020b */
[----:B------:R-:W-:-:S04]  /*07f0*/  IMAD R11, R11, R15, R0 ;  /* 0x0000000f0b0b7224 */ /* 0x000fc800078e0200 */
[----:B0-----:R-:W-:-:S06]  /*0800*/  IMAD.WIDE R20, R11, 0x4, R6 ;  /* 0x000000040b147825 */ /* 0x001fcc00078e0206 */
[----:B------:R-:W3:Y:S01]  /*0810*/  LDG.E R20, desc[UR14][R20.64] ;  /* 0x0000000e14147981 */ /* 0x000ee2000c1e1900 */
[----:B------:R-:W-:Y:S01]  /*0820*/  ISETP.NE.AND P0, PT, R14, 0x1, PT ;  /* 0x000000010e00780c */ /* 0x000fe20003f05270 */
[----:B---3-5:R-:W-:-:S05]  /*0830*/  FFMA R22, R12, R20, R13 ;  /* 0x000000140c167223 */ /* 0x028fca000000000d */
[----:B------:R0:W-:Y:S07]  /*0840*/  STG.E desc[UR14][R2.64], R22 ;  /* 0x0000001602007986 */ /* 0x0001ee000c10190e */
[----:B------:R-:W-:Y:S05]  /*0850*/  @!P0 BRA `(.L_x_17) ;  /* 0x0000000000488947 */ /* 0x000fea0003800000 */
[----:B------:R-:W3:Y:S02]  /*0860*/  LDG.E R11, desc[UR14][R4.64+0x4] ;  /* 0x0000040e040b7981 */ /* 0x000ee4000c1e1900 */
[----:B---3--:R-:W-:-:S04]  /*0870*/  IMAD R11, R10, UR4, R11 ;  /* 0x000000040a0b7c24 */ /* 0x008fc8000f8e020b */
[----:B------:R-:W-:-:S04]  /*0880*/  IMAD R11, R11, R15, R0 ;  /* 0x0000000f0b0b7224 */ /* 0x000fc800078e0200 */
[----:B--2---:R-:W-:Y:S02]  /*0890*/  IMAD.WIDE R12, R11, 0x4, R6 ;  /* 0x000000040b0c7825 */ /* 0x004fe400078e0206 */
[----:B------:R-:W2:Y:S04]  /*08a0*/  LDG.E R11, desc[UR14][R8.64+0x4] ;  /* 0x0000040e080b7981 */ /* 0x000ea8000c1e1900 */
[----:B------:R-:W2:Y:S01]  /*08b0*/  LDG.E R12, desc[UR14][R12.64] ;  /* 0x0000000e0c0c7981 */ /* 0x000ea2000c1e1900 */
[----:B------:R-:W-:Y:S01]  /*08c0*/  ISETP.NE.AND P0, PT, R14, 0x2, PT ;  /* 0x000000020e00780c */ /* 0x000fe20003f05270 */
[----:B--2---:R-:W-:-:S05]  /*08d0*/  FFMA R11, R11, R12, R22 ;  /* 0x0000000c0b0b7223 */ /* 0x004fca0000000016 */
[----:B------:R3:W-:Y:S07]  /*08e0*/  STG.E desc[UR14][R2.64], R11 ;  /* 0x0000000b02007986 */ /* 0x0007ee000c10190e */
[----:B------:R-:W-:Y:S05]  /*08f0*/  @!P0 BRA `(.L_x_17) ;  /* 0x0000000000208947 */ /* 0x000fea0003800000 */
[----:B------:R-:W2:Y:S04]  /*0900*/  LDG.E R5, desc[UR14][R4.64+0x8] ;  /* 0x0000080e04057981 */ /* 0x000ea8000c1e1900 */
[----:B------:R-:W3:Y:S01]  /*0910*/  LDG.E R8, desc[UR14][R8.64+0x8] ;  /* 0x0000080e08087981 */ /* 0x000ee2000c1e1900 */
[----:B--2---:R-:W-:-:S04]  /*0920*/  IMAD R10, R10, UR4, R5 ;  /* 0x000000040a0a7c24 */ /* 0x004fc8000f8e0205 */
[----:B------:R-:W-:-:S04]  /*0930*/  IMAD R15, R10, R15, R0 ;  /* 0x0000000f0a0f7224 */ /* 0x000fc800078e0200 */
[----:B------:R-:W-:-:S06]  /*0940*/  IMAD.WIDE R6, R15, 0x4, R6 ;  /* 0x000000040f067825 */ /* 0x000fcc00078e0206 */
[----:B------:R-:W3:Y:S02]  /*0950*/  LDG.E R7, desc[UR14][R6.64] ;  /* 0x0000000e06077981 */ /* 0x000ee4000c1e1900 */
[----:B---3--:R-:W-:-:S05]  /*0960*/  FFMA R11, R8, R7, R11 ;  /* 0x00000007080b7223 */ /* 0x008fca000000000b */
[----:B------:R4:W-:Y:S02]  /*0970*/  STG.E desc[UR14][R2.64], R11 ;  /* 0x0000000b02007986 */ /* 0x0009e4000c10190e */
.L_x_17:
[----:B-1----:R-:W-:Y:S05]  /*0980*/  BSYNC.RECONVERGENT B1 ;  /* 0x0000000000017941 */ /* 0x002fea0003800200 */
.L_x_16:
[----:B------:R-:W-:-:S04]  /*0990*/  IADD3 R18, PT, PT, R18, UR16, RZ ;  /* 0x0000001012127c10 */ /* 0x000fc8000fffe0ff */
[----:B------:R-:W-:-:S13]  /*09a0*/  ISETP.GE.AND P0, PT, R18, UR5, PT ;  /* 0x0000000512007c0c */ /* 0x000fda000bf06270 */
[----:B------:R-:W-:Y:S05]  /*09b0*/  @!P0 BRA `(.L_x_21) ;  /* 0xfffffff400ec8947 */ /* 0x000fea000383ffff */
.L_x_15:
[----:B-1----:R-:W-:Y:S05]  /*09c0*/  BSYNC.RECONVERGENT B0 ;  /* 0x0000000000007941 */ /* 0x002fea0003800200 */
.L_x_14:
[----:B------:R-:W1:Y:S01]  /*09d0*/  LDCU UR6, c[0x0][0x370] ;  /* 0x00006e00ff0677ac */ /* 0x000e620008000800 */
[----:B------:R-:W0:Y:S01]  /*09e0*/  LDCU UR11, c[0x0][0x380] ;  /* 0x00007000ff0b77ac */ /* 0x000e220008000800 */
[----:B-1----:R-:W-:-:S04]  /*09f0*/  UIADD3 UR4, UPT, UPT, UR6, UR4, URZ ;  /* 0x0000000406047290 */ /* 0x002fc8000fffe0ff */
[----:B0-----:R-:W-:-:S09]  /*0a00*/  UISETP.GE.AND UP0, UPT, UR4, UR11, UPT ;  /* 0x0000000b0400728c */ /* 0x001fd2000bf06270 */
[----:B------:R-:W-:Y:S05]  /*0a10*/  BRA.U !UP0, `(.L_x_22) ;  /* 0xfffffff508bc7547 */ /* 0x000fea000b83ffff */
[----:B------:R-:W-:Y:S05]  /*0a20*/  EXIT ;  /* 0x000000000000794d */ /* 0x000fea0003800000 */
.L_x_23:
        /* <DEDUP_REMOVED lines=13> */
.L_x_117:


//--------------------- .text._Z25mean_interpolate_backwardiiiiiPKiS0_PKfPf --------------------------
	.section	.text._Z25mean_interpolate_backwardiiiiiPKiS0_PKfPf,"ax",@progbits
	.align	128
        .global         _Z25mean_interpolate_backwardiiiiiPKiS0_PKfPf
        .type           _Z25mean_interpolate_backwardiiiiiPKiS0_PKfPf,@function
        .size           _Z25mean_interpolate_backwardiiiiiPKiS0_PKfPf,(.L_x_114 - _Z25mean_interpolate_backwardiiiiiPKiS0_PKfPf)
        .other          _Z25mean_interpolate_backwardiiiiiPKiS0_PKfPf,@"STO_CUDA_ENTRY STV_DEFAULT"
_Z25mean_interpolate_backwardiiiiiPKiS0_PKfPf:
.text._Z25mean_interpolate_backwardiiiiiPKiS0_PKfPf:
[----:B------:R-:W-:Y:S08]  /*0000*/  LDC R1, c[0x0][0x37c] ;  /* 0x0000df00ff017b82 */ /* 0x000ff00000000800 */
[----:B------:R-:W0:Y:S08]  /*0010*/  S2UR UR10, SR_CTAID.X ;  /* 0x00000000000a79c3 */ /* 0x000e300000002500 */
[----:B------:R-:W0:Y:S02]  /*0020*/  LDC R0, c[0x0][0x380] ;  /* 0x0000e000ff007b82 */ /* 0x000e240000000800 */
[----:B0-----:R-:W-:-:S13]  /*0030*/  ISETP.LE.AND P0, PT, R0, UR10, PT ;  /* 0x0000000a00007c0c */ /* 0x001fda000bf03270 */
[----:B------:R-:W-:Y:S05]  /*0040*/  @P0 EXIT ;  /* 0x000000000000094d */ /* 0x000fea0003800000 */
[----:B------:R-:W0:Y:S01]  /*0050*/  S2R R4, SR_TID.X ;  /* 0x0000000000047919 */ /* 0x000e220000002100 */
[----:B------:R-:W1:Y:S01]  /*0060*/  LDCU.64 UR8, c[0x0][0x398] ;  /* 0x00007300ff0877ac */ /* 0x000e620008000a00 */
[----:B------:R-:W-:Y:S01]  /*0070*/  MOV R5, UR10 ;  /* 0x0000000a00057c02 */ /* 0x000fe20008000f00 */
[----:B------:R-:W2:Y:S01]  /*0080*/  LDCU UR4, c[0x0][0x38c] ;  /* 0x00007180ff0477ac */ /* 0x000ea20008000800 */
[----:B------:R-:W2:Y:S01]  /*0090*/  LDCU UR7, c[0x0][0x384] ;  /* 0x00007080ff0777ac */ /* 0x000ea20008000800 */
[----:B------:R-:W3:Y:S01]  /*00a0*/  LDCU UR11, c[0x0][0x360] ;  /* 0x00006c00ff0b77ac */ /* 0x000ee20008000800 */
[----:B------:R-:W4:Y:S01]  /*00b0*/  LDCU.64 UR12, c[0x0][0x358] ;  /* 0x00006b00ff0c77ac */ /* 0x000f220008000a00 */
[----:B-1----:R-:W-:-:S04]  /*00c0*/  UIADD3 UR5, UP0, UPT, UR8, 0x10, URZ ;  /* 0x0000001008057890 */ /* 0x002fc8000ff1e0ff */
[----:B------:R-:W-:Y:S02]  /*00d0*/  UIADD3.X UR6, UPT, UPT, URZ, UR9, URZ, UP0, !UPT ;  /* 0x00000009ff067290 */ /* 0x000fe400087fe4ff */
[----:B--234-:R-:W-:-:S12]  /*00e0*/  UIMAD UR4, UR4, UR7, URZ ;  /* 0x00000007040472a4 */ /* 0x01cfd8000f8e02ff */
.L_x_66:
[----:B0-----:R-:W-:Y:S01]  /*00f0*/  ISETP.GE.AND P0, PT, R4, UR4, PT ;  /* 0x0000000404007c0c */ /* 0x001fe2000bf06270 */
[----:B------:R-:W-:-:S12]  /*0100*/  BSSY B2, `(.L_x_24) ;  /* 0x000019b000027945 */ /* 0x000fd80003800000 */
[----:B-12---:R-:W-:Y:S05]  /*0110*/  @P0 BRA `(.L_x_25) ;  /* 0x0000001800640947 */ /* 0x006fea0003800000 */
[----:B------:R-:W0:Y:S01]  /*0120*/  LDCU UR7, c[0x0][0x384] ;  /* 0x00007080ff0777ac */ /* 0x000e220008000800 */
[----:B------:R-:W-:Y:S01]  /*0130*/  MOV R6, R4 ;  /* 0x0000000400067202 */ /* 0x000fe20000000f00 */
[----:B0-----:R-:W-:-:S07]  /*0140*/  IMAD R7, R5, UR7, RZ ;  /* 0x0000000705077c24 */ /* 0x001fce000f8e02ff */
.L_x_65:
[----:B0-2---:R-:W0:Y:S01]  /*0150*/  LDC R9, c[0x0][0x38c] ;  /* 0x0000e300ff097b82 */ /* 0x005e220000000800 */
[----:B------:R-:W-:Y:S02]  /*0160*/  IABS R10, R6 ;  /* 0x00000006000a7213 */ /* 0x000fe40000000000 */
[----:B0-----:R-:W-:-:S04]  /*0170*/  IABS R11, R9 ;  /* 0x00000009000b7213 */ /* 0x001fc80000000000 */
[----:B-1----:R-:W0:Y:S08]  /*0180*/  I2F.RP R0, R11 ;  /* 0x0000000b00007306 */ /* 0x002e300000209400 */
[----:B0-----:R-:W0:Y:S02]  /*0190*/  MUFU.RCP R0, R0 ;  /* 0x0000000000007308 */ /* 0x001e240000001000 */
[----:B0-----:R-:W-:-:S06]  /*01a0*/  IADD3 R2, PT, PT, R0, 0xffffffe, RZ ;  /* 0x0ffffffe00027810 */ /* 0x001fcc0007ffe0ff */
[----:B------:R0:W1:Y:S02]  /*01b0*/  F2I.FTZ.U32.TRUNC.NTZ R3, R2 ;  /* 0x0000000200037305 */ /* 0x000064000021f000 */
[----:B0-----:R-:W-:Y:S01]  /*01c0*/  HFMA2 R2, -RZ, RZ, 0, 0 ;  /* 0x00000000ff027431 */ /* 0x001fe200000001ff */
[----:B-1----:R-:W-:-:S05]  /*01d0*/  IADD3 R8, PT, PT, RZ, -R3, RZ ;  /* 0x80000003ff087210 */ /* 0x002fca0007ffe0ff */
        /* <DEDUP_REMOVED lines=13> */
[----:B------:R-:W-:-:S04]  /*02b0*/  @P0 IADD3 R8, PT, PT, R8, 0x1, RZ ;  /* 0x0000000108080810 */ /* 0x000fc80007ffe0ff */
[----:B------:R-:W-:-:S04]  /*02c0*/  MOV R0, R8 ;  /* 0x0000000800007202 */ /* 0x000fc80000000f00 */
[----:B------:R-:W-:Y:S02]  /*02d0*/  @!P2 IADD3 R0, PT, PT, -R0, RZ, RZ ;  /* 0x000000ff0000a210 */ /* 0x000fe40007ffe1ff */
[----:B------:R-:W-:-:S04]  /*02e0*/  @!P1 LOP3.LUT R0, RZ, R9, RZ, 0x33, !PT ;  /* 0x00000009ff009212 */ /* 0x000fc800078e33ff */
[----:B------:R-:W-:-:S05]  /*02f0*/  IADD3 R11, PT, PT, R7, R0, RZ ;  /* 0x00000000070b7210 */ /* 0x000fca0007ffe0ff */
[----:B0-----:R-:W-:-:S05]  /*0300*/  IMAD.WIDE R2, R11, 0x4, R2 ;  /* 0x000000040b027825 */ /* 0x001fca00078e0202 */
[----:B------:R-:W2:Y:S01]  /*0310*/  LDG.E R8, desc[UR12][R2.64] ;  /* 0x0000000c02087981 */ /* 0x000ea2000c1e1900 */
[----:B------:R-:W-:Y:S05]  /*0320*/  YIELD ;  /* 0x0000000000007946 */ /* 0x000fea0003800000 */
[----:B------:R-:W-:Y:S01]  /*0330*/  BSSY B1, `(.L_x_26) ;  /* 0x0000174000017945 */ /* 0x000fe20003800000 */
[----:B------:R-:W-:Y:S02]  /*0340*/  IADD3 R0, PT, PT, -R0, RZ, RZ ;  /* 0x000000ff00007210 */ /* 0x000fe40007ffe1ff */
[----:B--2---:R-:W-:-:S13]  /*0350*/  ISETP.GE.AND P0, PT, R8, 0x1, PT ;  /* 0x000000010800780c */ /* 0x004fda0003f06270 */
[----:B------:R-:W-:Y:S05]  /*0360*/  @!P0 BRA `(.L_x_27) ;  /* 0x0000001400c08947 */ /* 0x000fea0003800000 */
[----:B------:R-:W0:Y:S01]  /*0370*/  LDC.64 R16, c[0x0][0x3a8] ;  /* 0x0000ea00ff107b82 */ /* 0x000e220000000a00 */
[----:B------:R-:W1:Y:S01]  /*0380*/  LDCU UR7, c[0x0][0x390] ;  /* 0x00007200ff0777ac */ /* 0x000e620008000800 */
[----:B------:R-:W-:Y:S01]  /*0390*/  ISETP.GE.U32.AND P0, PT, R8, 0x8, PT ;  /* 0x000000080800780c */ /* 0x000fe20003f06070 */
[--C-:B------:R-:W-:Y:S01]  /*03a0*/  IMAD R3, R7, R9, R6.reuse ;  /* 0x0000000907037224 */ /* 0x100fe200078e0206 */
[----:B------:R-:W-:Y:S01]  /*03b0*/  BSSY B0, `(.L_x_28) ;  /* 0x00000b9000007945 */ /* 0x000fe20003800000 */
[----:B------:R-:W-:Y:S02]  /*03c0*/  IMAD R9, R9, R0, R6 ;  /* 0x0000000009097224 */ /* 0x000fe400078e0206 */
[----:B------:R-:W-:Y:S02]  /*03d0*/  IMAD.MOV.U32 R10, RZ, RZ, RZ ;  /* 0x000000ffff0a7224 */ /* 0x000fe400078e00ff */
[----:B-1----:R-:W-:Y:S02]  /*03e0*/  IMAD R11, R11, UR7, RZ ;  /* 0x000000070b0b7c24 */ /* 0x002fe4000f8e02ff */
[----:B0-----:R-:W-:Y:S01]  /*03f0*/  IMAD.WIDE R16, R3, 0x4, R16 ;  /* 0x0000000403107825 */ /* 0x001fe200078e0210 */
[----:B------:R-:W-:-:S03]  /*0400*/  I2FP.F32.U32 R3, R8 ;  /* 0x0000000800037245 */ /* 0x000fc60000201000 */
[----:B------:R-:W-:Y:S05]  /*0410*/  @!P0 BRA `(.L_x_29) ;  /* 0x0000000800c88947 */ /* 0x000fea0003800000 */
[----:B------:R-:W0:Y:S01]  /*0420*/  LDC.64 R14, c[0x0][0x3b0] ;  /* 0x0000ec00ff0e7b82 */ /* 0x000e220000000a00 */
[----:B------:R-:W-:Y:S02]  /*0430*/  LOP3.LUT R10, R8, 0x7ffffff8, RZ, 0xc0, !PT ;  /* 0x7ffffff8080a7812 */ /* 0x000fe400078ec0ff */
[----:B------:R-:W-:Y:S02]  /*0440*/  MOV R20, R11 ;  /* 0x0000000b00147202 */ /* 0x000fe40000000f00 */
[----:B------:R-:W-:-:S07]  /*0450*/  IADD3 R21, PT, PT, -R10, RZ, RZ ;  /* 0x000000ff0a157210 */ /* 0x000fce0007ffe1ff */
.L_x_46:
[----:B-1----:R-:W-:Y:S01]  /*0460*/  MOV R12, UR5 ;  /* 0x00000005000c7c02 */ /* 0x002fe20008000f00 */
[----:B------:R-:W2:Y:S01]  /*0470*/  LDG.E R0, desc[UR12][R16.64] ;  /* 0x0000000c10007981 */ /* 0x000ea2000c1e1900 */
[----:B------:R-:W-:-:S03]  /*0480*/  MOV R13, UR6 ;  /* 0x00000006000d7c02 */ /* 0x000fc60008000f00 */
[----:B------:R-:W-:-:S05]  /*0490*/  IMAD.WIDE R12, R20, 0x4, R12 ;  /* 0x00000004140c7825 */ /* 0x000fca00078e020c */
[----:B------:R-:W3:Y:S01]  /*04a0*/  LDG.E R2, desc[UR12][R12.64+-0x10] ;  /* 0xfffff00c0c027981 */ /* 0x000ee2000c1e1900 */
[----:B------:R-:W1:Y:S01]  /*04b0*/  MUFU.RCP R18, R3 ;  /* 0x0000000300127308 */ /* 0x000e620000001000 */
[----:B------:R-:W-:Y:S05]  /*04c0*/  YIELD ;  /* 0x0000000000007946 */ /* 0x000fea0003800000 */
[----:B------:R-:W3:Y:S01]  /*04d0*/  LDCU.64 UR8, c[0x0][0x388] ;  /* 0x00007100ff0877ac */ /* 0x000ee20008000a00 */
[----:B-1----:R-:W-:-:S04]  /*04e0*/  FFMA R19, -R3, R18, 1 ;  /* 0x3f80000003137423 */ /* 0x002fc80000000112 */
[----:B------:R-:W-:Y:S01]  /*04f0*/  FFMA R23, R18, R19, R18 ;  /* 0x0000001312177223 */ /* 0x000fe20000000012 */
[----:B------:R-:W-:Y:S01]  /*0500*/  IADD3 R21, PT, PT, R21, 0x8, RZ ;  /* 0x0000000815157810 */ /* 0x000fe20007ffe0ff */
[----:B------:R-:W-:Y:S03]  /*0510*/  BSSY.RECONVERGENT B5, `(.L_x_30) ;  /* 0x000000d000057945 */ /* 0x000fe60003800200 */
[----:B------:R-:W-:Y:S01]  /*0520*/  ISETP.NE.AND P2, PT, R21, RZ, PT ;  /* 0x000000ff1500720c */ /* 0x000fe20003f45270 */
[----:B--2---:R-:W1:Y:S01]  /*0530*/  FCHK P0, R0, R3 ;  /* 0x0000000300007302 */ /* 0x004e620000000000 */
[----:B------:R-:W-:-:S04]  /*0540*/  FFMA R18, R0, R23, RZ ;  /* 0x0000001700127223 */ /* 0x000fc800000000ff */
[----:B------:R-:W-:Y:S01]  /*0550*/  FFMA R22, -R3, R18, R0 ;  /* 0x0000001203167223 */ /* 0x000fe20000000100 */
[----:B---3--:R-:W-:-:S03]  /*0560*/  IMAD R2, R5, UR8, R2 ;  /* 0x0000000805027c24 */ /* 0x008fc6000f8e0202 */
[----:B------:R-:W-:Y:S01]  /*0570*/  FFMA R23, R23, R22, R18 ;  /* 0x0000001617177223 */ /* 0x000fe20000000012 */
[----:B------:R-:W-:-:S04]  /*0580*/  IMAD R19, R2, UR9, R9 ;  /* 0x0000000902137c24 */ /* 0x000fc8000f8e0209 */
[----:B0-----:R-:W-:Y:S01]  /*0590*/  IMAD.WIDE R18, R19, 0x4, R14 ;  /* 0x0000000413127825 */ /* 0x001fe200078e020e */
[----:B-1----:R-:W-:Y:S06]  /*05a0*/  @!P0 BRA `(.L_x_31) ;  /* 0x00000000000c8947 */ /* 0x002fec0003800000 */
[----:B------:R-:W-:-:S07]  /*05b0*/  MOV R2, 0x5d0 ;  /* 0x000005d000027802 */ /* 0x000fce0000000f00 */
[----:B------:R-:W-:Y:S05]  /*05c0*/  CALL.REL.NOINC `($__internal_0_$__cuda_sm3x_div_rn_noftz_f32_slowpath) ;  /* 0x0000001400547944 */ /* 0x000fea0003c00000 */
[----:B------:R-:W-:-:S07]  /*05d0*/  MOV R23, R0 ;  /* 0x0000000000177202 */ /* 0x000fce0000000f00 */
.L_x_31:
[----:B------:R-:W-:Y:S05]  /*05e0*/  BSYNC.RECONVERGENT B5 ;  /* 0x0000000000057941 */ /* 0x000fea0003800200 */
.L_x_30:
[----:B------:R0:W-:Y:S01]  /*05f0*/  REDG.E.ADD.F32.FTZ.RN.STRONG.GPU desc[UR12][R18.64], R23 ;  /* 0x00000017120079a6 */ /* 0x0001e2000c12f30c */
[----:B------:R-:W1:Y:S01]  /*0600*/  MUFU.RCP R0, R3 ;  /* 0x0000000300007308 */ /* 0x000e620000001000 */
[----:B------:R-:W2:Y:S02]  /*0610*/  LDCU.64 UR8, c[0x0][0x388] ;  /* 0x00007100ff0877ac */ /* 0x000ea40008000a00 */
[----:B------:R-:W3:Y:S04]  /*0620*/  LDG.E R22, desc[UR12][R16.64] ;  /* 0x0000000c10167981 */ /* 0x000ee8000c1e1900 */
[----:B------:R-:W2:Y:S01]  /*0630*/  LDG.E R2, desc[UR12][R12.64+-0xc] ;  /* 0xfffff40c0c027981 */ /* 0x000ea2000c1e1900 */
[----:B------:R-:W-:Y:S01]  /*0640*/  BSSY.RECONVERGENT B5, `(.L_x_32) ;  /* 0x000000f000057945 */ /* 0x000fe20003800200 */
[----:B-1----:R-:W-:-:S04]  /*0650*/  FFMA R25, -R3, R0, 1 ;  /* 0x3f80000003197423 */ /* 0x002fc80000000100 */
[----:B------:R-:W-:Y:S01]  /*0660*/  FFMA R0, R0, R25, R0 ;  /* 0x0000001900007223 */ /* 0x000fe20000000000 */
[----:B---3--:R-:W1:Y:S03]  /*0670*/  FCHK P0, R22, R3 ;  /* 0x0000000316007302 */ /* 0x008e660000000000 */
[----:B------:R-:W-:Y:S01]  /*0680*/  FFMA R27, R0, R22, RZ ;  /* 0x00000016001b7223 */ /* 0x000fe200000000ff */
[----:B--2---:R-:W-:-:S04]  /*0690*/  IMAD R2, R5, UR8, R2 ;  /* 0x0000000805027c24 */ /* 0x004fc8000f8e0202 */
[----:B------:R-:W-:Y:S02]  /*06a0*/  IMAD R25, R2, UR9, R9 ;  /* 0x0000000902197c24 */ /* 0x000fe4000f8e0209 */
[----:B------:R-:W-:Y:S02]  /*06b0*/  FFMA R2, -R3, R27, R22 ;  /* 0x0000001b03027223 */ /* 0x000fe40000000116 */
[----:B0-----:R-:W-:-:S04]  /*06c0*/  IMAD.WIDE R18, R25, 0x4, R14 ;  /* 0x0000000419127825 */ /* 0x001fc800078e020e */
[----:B------:R-:W-:Y:S01]  /*06d0*/  FFMA R27, R0, R2, R27 ;  /* 0x00000002001b7223 */ /* 0x000fe2000000001b */
[----:B-1----:R-:W-:Y:S06]  /*06e0*/  @!P0 BRA `(.L_x_33) ;  /* 0x0000000000108947 */ /* 0x002fec0003800000 */
[----:B------:R-:W-:Y:S02]  /*06f0*/  MOV R0, R22 ;  /* 0x0000001600007202 */ /* 0x000fe40000000f00 */
[----:B------:R-:W-:-:S07]  /*0700*/  MOV R2, 0x720 ;  /* 0x0000072000027802 */ /* 0x000fce0000000f00 */
[----:B------:R-:W-:Y:S05]  /*0710*/  CALL.REL.NOINC `($__internal_0_$__cuda_sm3x_div_rn_noftz_f32_slowpath) ;  /* 0x0000001400007944 */ /* 0x000fea0003c00000 */
[----:B------:R-:W-:-:S07]  /*0720*/  MOV R27, R0 ;  /* 0x00000000001b7202 */ /* 0x000fce0000000f00 */
.L_x_33:
[----:B------:R-:W-:Y:S05]  /*0730*/  BSYNC.RECONVERGENT B5 ;  /* 0x0000000000057941 */ /* 0x000fea0003800200 */
.L_x_32:
        /* <DEDUP_REMOVED lines=20> */
.L_x_35:
[----:B------:R-:W-:Y:S05]  /*0880*/  BSYNC.RECONVERGENT B5 ;  /* 0x0000000000057941 */ /* 0x000fea0003800200 */
.L_x_34:
        /* <DEDUP_REMOVED lines=16> */
[----:B------:R-:W-:Y:S01]  /*0990*/  IMAD.MOV.U32 R0, RZ, RZ, R22 ;  /* 0x000000ffff007224 */ /* 0x000fe200078e0016 */
[----:B------:R-:W-:-:S07]  /*09a0*/  MOV R2, 0x9c0 ;  /* 0x000009c000027802 */ /* 0x000fce0000000f00 */
[----:B------:R-:W-:Y:S05]  /*09b0*/  CALL.REL.NOINC `($__internal_0_$__cuda_sm3x_div_rn_noftz_f32_slowpath) ;  /* 0x0000001000587944 */ /* 0x000fea0003c00000 */
[----:B------:R-:W-:-:S07]  /*09c0*/  MOV R27, R0 ;  /* 0x00000000001b7202 */ /* 0x000fce0000000f00 */
.L_x_37:
[----:B------:R-:W-:Y:S05]  /*09d0*/  BSYNC.RECONVERGENT B5 ;  /* 0x0000000000057941 */ /* 0x000fea0003800200 */
.L_x_36:
        /* <DEDUP_REMOVED lines=20> */
.L_x_39:
[----:B------:R-:W-:Y:S05]  /*0b20*/  BSYNC.RECONVERGENT B5 ;  /* 0x0000000000057941 */ /* 0x000fea0003800200 */
.L_x_38:
        /* <DEDUP_REMOVED lines=20> */
.L_x_41:
[----:B------:R-:W-:Y:S05]  /*0c70*/  BSYNC.RECONVERGENT B5 ;  /* 0x0000000000057941 */ /* 0x000fea0003800200 */
.L_x_40:
        /* <DEDUP_REMOVED lines=20> */
.L_x_43:
[----:B------:R-:W-:Y:S05]  /*0dc0*/  BSYNC.RECONVERGENT B5 ;  /* 0x0000000000057941 */ /* 0x000fea0003800200 */
.L_x_42:
[----:B------:R0:W-:Y:S01]  /*0dd0*/  REDG.E.ADD.F32.FTZ.RN.STRONG.GPU desc[UR12][R18.64], R25 ;  /* 0x00000019120079a6 */ /* 0x0001e2000c12f30c */
[----:B------:R-:W1:Y:S01]  /*0de0*/  MUFU.RCP R0, R3 ;  /* 0x0000000300007308 */ /* 0x000e620000001000 */
[----:B------:R-:W2:Y:S02]  /*0df0*/  LDCU.64 UR8, c[0x0][0x388] ;  /* 0x00007100ff0877ac */ /* 0x000ea40008000a00 */
[----:B------:R-:W3:Y:S04]  /*0e00*/  LDG.E R22, desc[UR12][R16.64] ;  /* 0x0000000c10167981 */ /* 0x000ee8000c1e1900 */
[----:B------:R-:W2:Y:S01]  /*0e10*/  LDG.E R12, desc[UR12][R12.64+0xc] ;  /* 0x00000c0c0c0c7981 */ /* 0x000ea2000c1e1900 */
[----:B-1----:R-:W-:-:S04]  /*0e20*/  FFMA R23, -R3, R0, 1 ;  /* 0x3f80000003177423 */ /* 0x002fc80000000100 */
[----:B------:R-:W-:Y:S01]  /*0e30*/  FFMA R0, R0, R23, R0 ;  /* 0x0000001700007223 */ /* 0x000fe20000000000 */
[----:B------:R-:W-:Y:S01]  /*0e40*/  BSSY.RECONVERGENT B5, `(.L_x_44) ;  /* 0x000000c000057945 */ /* 0x000fe20003800200 */
[----:B---3--:R-:W1:Y:S02]  /*0e50*/  FCHK P0, R22, R3 ;  /* 0x0000000316007302 */ /* 0x008e640000000000 */
[----:B------:R-:W-:Y:S01]  /*0e60*/  FFMA R27, R0, R22, RZ ;  /* 0x00000016001b7223 */ /* 0x000fe200000000ff */
[----:B--2---:R-:W-:-:S04]  /*0e70*/  IMAD R2, R5, UR8, R12 ;  /* 0x0000000805027c24 */ /* 0x004fc8000f8e020c */
[----:B------:R-:W-:Y:S02]  /*0e80*/  IMAD R23, R2, UR9, R9 ;  /* 0x0000000902177c24 */ /* 0x000fe4000f8e0209 */
[----:B------:R-:W-:Y:S02]  /*0e90*/  FFMA R2, -R3, R27, R22 ;  /* 0x0000001b03027223 */ /* 0x000fe40000000116 */
[----:B------:R-:W-:-:S04]  /*0ea0*/  IMAD.WIDE R12, R23, 0x4, R14 ;  /* 0x00000004170c7825 */ /* 0x000fc800078e020e */
[----:B------:R-:W-:Y:S01]  /*0eb0*/  FFMA R0, R0, R2, R27 ;  /* 0x0000000200007223 */ /* 0x000fe2000000001b */
[----:B01----:R-:W-:Y:S06]  /*0ec0*/  @!P0 BRA `(.L_x_45) ;  /* 0x00000000000c8947 */ /* 0x003fec0003800000 */
[----:B------:R-:W-:Y:S02]  /*0ed0*/  MOV R0, R22 ;  /* 0x0000001600007202 */ /* 0x000fe40000000f00 */
[----:B------:R-:W-:-:S07]  /*0ee0*/  MOV R2, 0xf00 ;  /* 0x00000f0000027802 */ /* 0x000fce0000000f00 */
[----:B------:R-:W-:Y:S05]  /*0ef0*/  CALL.REL.NOINC `($__internal_0_$__cuda_sm3x_div_rn_noftz_f32_slowpath) ;  /* 0x0000000c00087944 */ /* 0x000fea0003c00000 */
.L_x_45:
[----:B------:R-:W-:Y:S05]  /*0f00*/  BSYNC.RECONVERGENT B5 ;  /* 0x0000000000057941 */ /* 0x000fea0003800200 */
.L_x_44:
[----:B------:R1:W-:Y:S01]  /*0f10*/  REDG.E.ADD.F32.FTZ.RN.STRONG.GPU desc[UR12][R12.64], R0 ;  /* 0x000000000c0079a6 */ /* 0x0003e2000c12f30c */
[----:B------:R-:W-:Y:S01]  /*0f20*/  IADD3 R20, PT, PT, R20, 0x8, RZ ;  /* 0x0000000814147810 */ /* 0x000fe20007ffe0ff */
[----:B------:R-:W-:Y:S06]  /*0f30*/  @P2 BRA `(.L_x_46) ;  /* 0xfffffff400482947 */ /* 0x000fec000383ffff */
.L_x_29:
[----:B------:R-:W-:Y:S05]  /*0f40*/  BSYNC B0 ;  /* 0x0000000000007941 */ /* 0x000fea0003800000 */
.L_x_28:
[----:B-1----:R-:W-:-:S13]  /*0f50*/  LOP3.LUT P0, R0, R8, 0x7, RZ, 0xc0, !PT ;  /* 0x0000000708007812 */ /* 0x002fda000780c0ff */
[----:B------:R-:W-:Y:S05]  /*0f60*/  @!P0 BRA `(.L_x_27) ;  /* 0x0000000800c08947 */ /* 0x000fea0003800000 */
[----:B------:R-:W-:Y:S01]  /*0f70*/  ISETP.GE.U32.AND P0, PT, R0, 0x4, PT ;  /* 0x000000040000780c */ /* 0x000fe20003f06070 */
[----:B------:R-:W-:Y:S01]  /*0f80*/  BSSY.RECONVERGENT B0, `(.L_x_47) ;  /* 0x000005e000007945 */ /* 0x000fe20003800200 */
[----:B------:R-:W-:-:S11]  /*0f90*/  LOP3.LUT R12, R8, 0x3, RZ, 0xc0, !PT ;  /* 0x00000003080c7812 */ /* 0x000fd600078ec0ff */
[----:B------:R-:W-:Y:S05]  /*0fa0*/  @!P0 BRA `(.L_x_48) ;  /* 0x00000004006c8947 */ /* 0x000fea0003800000 */
[----:B------:R-:W0:Y:S01]  /*0fb0*/  LDC.64 R18, c[0x0][0x398] ;  /* 0x0000e600ff127b82 */ /* 0x000e220000000a00 */
[----:B------:R-:W-:Y:S01]  /*0fc0*/  IADD3 R13, PT, PT, R11, R10, RZ ;  /* 0x0000000a0b0d7210 */ /* 0x000fe20007ffe0ff */
[----:B------:R-:W2:Y:S01]  /*0fd0*/  LDG.E R22, desc[UR12][R16.64] ;  /* 0x0000000c10167981 */ /* 0x000ea2000c1e1900 */
[----:B------:R-:W1:Y:S01]  /*0fe0*/  MUFU.RCP R0, R3 ;  /* 0x0000000300007308 */ /* 0x000e620000001000 */
[----:B------:R-:W3:Y:S04]  /*0ff0*/  LDCU.64 UR8, c[0x0][0x388] ;  /* 0x00007100ff0877ac */ /* 0x000ee80008000a00 */
[----:B------:R-:W4:Y:S01]  /*1000*/  LDC.64 R14, c[0x0][0x3b0] ;  /* 0x0000ec00ff0e7b82 */ /* 0x000f220000000a00 */
[----:B0-----:R-:W-:-:S05]  /*1010*/  IMAD.WIDE R18, R13, 0x4, R18 ;  /* 0x000000040d127825 */ /* 0x001fca00078e0212 */
[----:B------:R-:W3:Y:S01]  /*1020*/  LDG.E R2, desc[UR12][R18.64] ;  /* 0x0000000c12027981 */ /* 0x000ee2000c1e1900 */
[----:B-1----:R-:W-:-:S04]  /*1030*/  FFMA R13, -R3, R0, 1 ;  /* 0x3f800000030d7423 */ /* 0x002fc80000000100 */
[----:B------:R-:W-:Y:S01]  /*1040*/  FFMA R0, R0, R13, R0 ;  /* 0x0000000d00007223 */ /* 0x000fe20000000000 */
[----:B------:R-:W-:Y:S01]  /*1050*/  BSSY.RECONVERGENT B5, `(.L_x_49) ;  /* 0x000000d000057945 */ /* 0x000fe20003800200 */
[----:B--2---:R-:W0:Y:S02]  /*1060*/  FCHK P0, R22, R3 ;  /* 0x0000000316007302 */ /* 0x004e240000000000 */
[----:B------:R-:W-:-:S04]  /*1070*/  FFMA R21, R0, R22, RZ ;  /* 0x0000001600157223 */ /* 0x000fc800000000ff */
[----:B------:R-:W-:-:S04]  /*1080*/  FFMA R20, -R3, R21, R22 ;  /* 0x0000001503147223 */ /* 0x000fc80000000116 */
[----:B------:R-:W-:Y:S01]  /*1090*/  FFMA R23, R0, R20, R21 ;  /* 0x0000001400177223 */ /* 0x000fe20000000015 */
[----:B---3--:R-:W-:-:S04]  /*10a0*/  IMAD R2, R5, UR8, R2 ;  /* 0x0000000805027c24 */ /* 0x008fc8000f8e0202 */
[----:B------:R-:W-:-:S04]  /*10b0*/  IMAD R13, R2, UR9, R9 ;  /* 0x00000009020d7c24 */ /* 0x000fc8000f8e0209 */
[----:B----4-:R-:W-:Y:S01]  /*10c0*/  IMAD.WIDE R14, R13, 0x4, R14 ;  /* 0x000000040d0e7825 */ /* 0x010fe200078e020e */
[----:B0-----:R-:W-:Y:S06]  /*10d0*/  @!P0 BRA `(.L_x_50) ;  /* 0x0000000000108947 */ /* 0x001fec0003800000 */
[----:B------:R-:W-:Y:S02]  /*10e0*/  MOV R0, R22 ;  /* 0x0000001600007202 */ /* 0x000fe40000000f00 */
[----:B------:R-:W-:-:S07]  /*10f0*/  MOV R2, 0x1110 ;  /* 0x0000111000027802 */ /* 0x000fce0000000f00 */
[----:B------:R-:W-:Y:S05]  /*1100*/  CALL.REL.NOINC `($__internal_0_$__cuda_sm3x_div_rn_noftz_f32_slowpath) ;  /* 0x0000000800847944 */ /* 0x000fea0003c00000 */
[----:B------:R-:W-:-:S07]  /*1110*/  IMAD.MOV.U32 R23, RZ, RZ, R0 ;  /* 0x000000ffff177224 */ /* 0x000fce00078e0000 */
.L_x_50:
[----:B------:R-:W-:Y:S05]  /*1120*/  BSYNC.RECONVERGENT B5 ;  /* 0x0000000000057941 */ /* 0x000fea0003800200 */
.L_x_49:
[----:B------:R0:W-:Y:S01]  /*1130*/  REDG.E.ADD.F32.FTZ.RN.STRONG.GPU desc[UR12][R14.64], R23 ;  /* 0x000000170e0079a6 */ /* 0x0001e2000c12f30c */
[----:B------:R-:W1:Y:S01]  /*1140*/  MUFU.RCP R0, R3 ;  /* 0x0000000300007308 */ /* 0x000e620000001000 */
[----:B------:R-:W2:Y:S01]  /*1150*/  LDCU.64 UR8, c[0x0][0x388] ;  /* 0x00007100ff0877ac */ /* 0x000ea20008000a00 */
[----:B------:R-:W3:Y:S01]  /*1160*/  LDC.64 R20, c[0x0][0x3b0] ;  /* 0x0000ec00ff147b82 */ /* 0x000ee20000000a00 */
[----:B------:R-:W4:Y:S04]  /*1170*/  LDG.E R22, desc[UR12][R16.64] ;  /* 0x0000000c10167981 */ /* 0x000f28000c1e1900 */
[----:B------:R-:W2:Y:S01]  /*1180*/  LDG.E R2, desc[UR12][R18.64+0x4] ;  /* 0x0000040c12027981 */ /* 0x000ea2000c1e1900 */
[----:B------:R-:W-:Y:S01]  /*1190*/  BSSY.RECONVERGENT B5, `(.L_x_51) ;  /* 0x000000f000057945 */ /* 0x000fe20003800200 */
[----:B-1----:R-:W-:-:S04]  /*11a0*/  FFMA R13, -R3, R0, 1 ;  /* 0x3f800000030d7423 */ /* 0x002fc80000000100 */
[----:B------:R-:W-:Y:S01]  /*11b0*/  FFMA R0, R0, R13, R0 ;  /* 0x0000000d00007223 */ /* 0x000fe20000000000 */
[----:B----4-:R-:W1:Y:S03]  /*11c0*/  FCHK P0, R22, R3 ;  /* 0x0000000316007302 */ /* 0x010e660000000000 */
[----:B------:R-:W-:Y:S01]  /*11d0*/  FFMA R13, R0, R22, RZ ;  /* 0x00000016000d7223 */ /* 0x000fe200000000ff */
[----:B--2---:R-:W-:-:S04]  /*11e0*/  IMAD R2, R5, UR8, R2 ;  /* 0x0000000805027c24 */ /* 0x004fc8000f8e0202 */
[----:B0-----:R-:W-:Y:S02]  /*11f0*/  IMAD R15, R2, UR9, R9 ;  /* 0x00000009020f7c24 */ /* 0x001fe4000f8e0209 */
[----:B------:R-:W-:Y:S02]  /*1200*/  FFMA R2, -R3, R13, R22 ;  /* 0x0000000d03027223 */ /* 0x000fe40000000116 */
[----:B---3--:R-:W-:-:S04]  /*1210*/  IMAD.WIDE R14, R15, 0x4, R20 ;  /* 0x000000040f0e7825 */ /* 0x008fc800078e0214 */
[----:B------:R-:W-:Y:S01]  /*1220*/  FFMA R13, R0, R2, R13 ;  /* 0x00000002000d7223 */ /* 0x000fe2000000000d */
[----:B-1----:R-:W-:Y:S06]  /*1230*/  @!P0 BRA `(.L_x_52) ;  /* 0x0000000000108947 */ /* 0x002fec0003800000 */
[----:B------:R-:W-:Y:S02]  /*1240*/  MOV R0, R22 ;  /* 0x0000001600007202 */ /* 0x000fe40000000f00 */
[----:B------:R-:W-:-:S07]  /*1250*/  MOV R2, 0x1270 ;  /* 0x0000127000027802 */ /* 0x000fce0000000f00 */
[----:B------:R-:W-:Y:S05]  /*1260*/  CALL.REL.NOINC `($__internal_0_$__cuda_sm3x_div_rn_noftz_f32_slowpath) ;  /* 0x00000008002c7944 */ /* 0x000fea0003c00000 */
[----:B------:R-:W-:-:S07]  /*1270*/  MOV R13, R0 ;  /* 0x00000000000d7202 */ /* 0x000fce0000000f00 */
.L_x_52:
[----:B------:R-:W-:Y:S05]  /*1280*/  BSYNC.RECONVERGENT B5 ;  /* 0x0000000000057941 */ /* 0x000fea0003800200 */
.L_x_51:
        /* <DEDUP_REMOVED lines=21> */
.L_x_54:
[----:B------:R-:W-:Y:S05]  /*13e0*/  BSYNC.RECONVERGENT B5 ;  /* 0x0000000000057941 */ /* 0x000fea0003800200 */
.L_x_53:
[----:B------:R0:W-:Y:S01]  /*13f0*/  REDG.E.ADD.F32.FTZ.RN.STRONG.GPU desc[UR12][R14.64], R23 ;  /* 0x000000170e0079a6 */ /* 0x0001e2000c12f30c */
[----:B------:R-:W1:Y:S01]  /*1400*/  MUFU.RCP R0, R3 ;  /* 0x0000000300007308 */ /* 0x000e620000001000 */
[----:B------:R-:W2:Y:S01]  /*1410*/  LDCU.64 UR8, c[0x0][0x388] ;  /* 0x00007100ff0877ac */ /* 0x000ea20008000a00 */
[----:B------:R-:W3:Y:S01]  /*1420*/  LDC.64 R20, c[0x0][0x3b0] ;  /* 0x0000ec00ff147b82 */ /* 0x000ee20000000a00 */
[----:B------:R-:W4:Y:S04]  /*1430*/  LDG.E R22, desc[UR12][R16.64] ;  /* 0x0000000c10167981 */ /* 0x000f28000c1e1900 */
[----:B------:R-:W2:Y:S01]  /*1440*/  LDG.E R18, desc[UR12][R18.64+0xc] ;  /* 0x00000c0c12127981 */ /* 0x000ea2000c1e1900 */
[----:B-1----:R-:W-:-:S04]  /*1450*/  FFMA R13, -R3, R0, 1 ;  /* 0x3f800000030d7423 */ /* 0x002fc80000000100 */
[----:B------:R-:W-:Y:S01]  /*1460*/  FFMA R0, R0, R13, R0 ;  /* 0x0000000d00007223 */ /* 0x000fe20000000000 */
[----:B------:R-:W-:Y:S01]  /*1470*/  BSSY.RECONVERGENT B5, `(.L_x_55) ;  /* 0x000000c000057945 */ /* 0x000fe20003800200 */
[----:B----4-:R-:W1:Y:S02]  /*1480*/  FCHK P0, R22, R3 ;  /* 0x0000000316007302 */ /* 0x010e640000000000 */
        /* <DEDUP_REMOVED lines=10> */
.L_x_56:
[----:B------:R-:W-:Y:S05]  /*1530*/  BSYNC.RECONVERGENT B5 ;  /* 0x0000000000057941 */ /* 0x000fea0003800200 */
.L_x_55:
[----:B------:R0:W-:Y:S01]  /*1540*/  REDG.E.ADD.F32.FTZ.RN.STRONG.GPU desc[UR12][R14.64], R0 ;  /* 0x000000000e0079a6 */ /* 0x0001e2000c12f30c */
[----:B------:R-:W-:-:S07]  /*1550*/  IADD3 R10, PT, PT, R10, 0x4, RZ ;  /* 0x000000040a0a7810 */ /* 0x000fce0007ffe0ff */
.L_x_48:
[----:B------:R-:W-:Y:S05]  /*1560*/  BSYNC.RECONVERGENT B0 ;  /* 0x0000000000007941 */ /* 0x000fea0003800200 */
.L_x_47:
[----:B------:R-:W-:-:S13]  /*1570*/  ISETP.NE.AND P0, PT, R12, RZ, PT ;  /* 0x000000ff0c00720c */ /* 0x000fda0003f05270 */
[----:B------:R-:W-:Y:S05]  /*1580*/  @!P0 BRA `(.L_x_27) ;  /* 0x0000000400388947 */ /* 0x000fea0003800000 */
[----:B------:R-:W-:Y:S01]  /*1590*/  ISETP.NE.AND P0, PT, R12, 0x1, PT ;  /* 0x000000010c00780c */ /* 0x000fe20003f05270 */
[----:B------:R-:W-:-:S12]  /*15a0*/  BSSY.RECONVERGENT B0, `(.L_x_57) ;  /* 0x0000031000007945 */ /* 0x000fd80003800200 */
[----:B------:R-:W-:Y:S05]  /*15b0*/  @!P0 BRA `(.L_x_58) ;  /* 0x0000000000bc8947 */ /* 0x000fea0003800000 */
[----:B------:R-:W1:Y:S01]  /*15c0*/  LDC.64 R12, c[0x0][0x398] ;  /* 0x0000e600ff0c7b82 */ /* 0x000e620000000a00 */
[----:B0-----:R-:W-:Y:S01]  /*15d0*/  IADD3 R15, PT, PT, R11, R10, RZ ;  /* 0x0000000a0b0f7210 */ /* 0x001fe20007ffe0ff */
[----:B------:R-:W2:Y:S01]  /*15e0*/  LDG.E R20, desc[UR12][R16.64] ;  /* 0x0000000c10147981 */ /* 0x000ea2000c1e1900 */
[----:B------:R-:W0:Y:S01]  /*15f0*/  MUFU.RCP R0, R3 ;  /* 0x0000000300007308 */ /* 0x000e220000001000 */
[----:B------:R-:W3:Y:S02]  /*1600*/  LDCU.64 UR8, c[0x0][0x388] ;  /* 0x00007100ff0877ac */ /* 0x000ee40008000a00 */
[----:B-1----:R-:W-:Y:S02]  /*1610*/  IMAD.WIDE R12, R15, 0x4, R12 ;  /* 0x000000040f0c7825 */ /* 0x002fe400078e020c */
[----:B------:R-:W1:Y:S03]  /*1620*/  LDC.64 R14, c[0x0][0x3b0] ;  /* 0x0000ec00ff0e7b82 */ /* 0x000e660000000a00 */
[----:B------:R-:W3:Y:S01]  /*1630*/  LDG.E R2, desc[UR12][R12.64] ;  /* 0x0000000c0c027981 */ /* 0x000ee2000c1e1900 */
[----:B0-----:R-:W-:-:S04]  /*1640*/  FFMA R19, -R3, R0, 1 ;  /* 0x3f80000003137423 */ /* 0x001fc80000000100 */
        /* <DEDUP_REMOVED lines=8> */
[----:B-1----:R-:W-:Y:S01]  /*16d0*/  IMAD.WIDE R14, R19, 0x4, R14 ;  /* 0x00000004130e7825 */ /* 0x002fe200078e020e */
[----:B0-----:R-:W-:Y:S06]  /*16e0*/  @!P0 BRA `(.L_x_60) ;  /* 0x0000000000108947 */ /* 0x001fec0003800000 */
[----:B------:R-:W-:Y:S02]  /*16f0*/  MOV R0, R20 ;  /* 0x0000001400007202 */ /* 0x000fe40000000f00 */
[----:B------:R-:W-:-:S07]  /*1700*/  MOV R2, 0x1720 ;  /* 0x0000172000027802 */ /* 0x000fce0000000f00 */
[----:B------:R-:W-:Y:S05]  /*1710*/  CALL.REL.NOINC `($__internal_0_$__cuda_sm3x_div_rn_noftz_f32_slowpath) ;  /* 0x0000000400007944 */ /* 0x000fea0003c00000 */
[----:B------:R-:W-:-:S07]  /*1720*/  MOV R21, R0 ;  /* 0x0000000000157202 */ /* 0x000fce0000000f00 */
.L_x_60:
[----:B------:R-:W-:Y:S05]  /*1730*/  BSYNC.RECONVERGENT B5 ;  /* 0x0000000000057941 */ /* 0x000fea0003800200 */
.L_x_59:
        /* <DEDUP_REMOVED lines=20> */
.L_x_62:
[----:B------:R-:W-:Y:S05]  /*1880*/  BSYNC.RECONVERGENT B5 ;  /* 0x0000000000057941 */ /* 0x000fea0003800200 */
.L_x_61:
[----:B------:R1:W-:Y:S01]  /*1890*/  REDG.E.ADD.F32.FTZ.RN.STRONG.GPU desc[UR12][R12.64], R0 ;  /* 0x000000000c0079a6 */ /* 0x0003e2000c12f30c */
[----:B------:R-:W-:-:S07]  /*18a0*/  IADD3 R10, PT, PT, R10, 0x2, RZ ;  /* 0x000000020a0a7810 */ /* 0x000fce0007ffe0ff */
.L_x_58:
[----:B------:R-:W-:Y:S05]  /*18b0*/  BSYNC.RECONVERGENT B0 ;  /* 0x0000000000007941 */ /* 0x000fea0003800200 */
.L_x_57:
[----:B------:R-:W-:-:S04]  /*18c0*/  LOP3.LUT R8, R8, 0x1, RZ, 0xc0, !PT ;  /* 0x0000000108087812 */ /* 0x000fc800078ec0ff */
[----:B------:R-:W-:-:S13]  /*18d0*/  ISETP.NE.U32.AND P0, PT, R8, 0x1, PT ;  /* 0x000000010800780c */ /* 0x000fda0003f05070 */
[----:B------:R-:W-:Y:S05]  /*18e0*/  @P0 BRA `(.L_x_27) ;  /* 0x0000000000600947 */ /* 0x000fea0003800000 */
[----:B-1----:R-:W1:Y:S01]  /*18f0*/  LDC.64 R12, c[0x0][0x398] ;  /* 0x0000e600ff0c7b82 */ /* 0x002e620000000a00 */
[----:B------:R-:W-:Y:S01]  /*1900*/  IMAD.IADD R11, R11, 0x1, R10 ;  /* 0x000000010b0b7824 */ /* 0x000fe200078e020a */
[----:B------:R-:W2:Y:S01]  /*1910*/  LDG.E R16, desc[UR12][R16.64] ;  /* 0x0000000c10107981 */ /* 0x000ea2000c1e1900 */
[----:B0-----:R-:W0:Y:S01]  /*1920*/  MUFU.RCP R0, R3 ;  /* 0x0000000300007308 */ /* 0x001e220000001000 */
[----:B------:R-:W3:Y:S01]  /*1930*/  LDCU.64 UR8, c[0x0][0x388] ;  /* 0x00007100ff0877ac */ /* 0x000ee20008000a00 */
[----:B-1----:R-:W-:-:S03]  /*1940*/  IMAD.WIDE R12, R11, 0x4, R12 ;  /* 0x000000040b0c7825 */ /* 0x002fc600078e020c */
        /* <DEDUP_REMOVED lines=16> */
.L_x_64:
[----:B------:R-:W-:Y:S05]  /*1a50*/  BSYNC.RECONVERGENT B0 ;  /* 0x0000000000007941 */ /* 0x000fea0003800200 */
.L_x_63:
[----:B------:R2:W-:Y:S02]  /*1a60*/  REDG.E.ADD.F32.FTZ.RN.STRONG.GPU desc[UR12][R8.64], R0 ;  /* 0x00000000080079a6 */ /* 0x0005e4000c12f30c */
.L_x_27:
[----:B------:R-:W-:Y:S05]  /*1a70*/  BSYNC B1 ;  /* 0x0000000000017941 */ /* 0x000fea0003800000 */
.L_x_26:
[----:B------:R-:W-:-:S04]  /*1a80*/  IADD3 R6, PT, PT, R6, UR11, RZ ;  /* 0x0000000b06067c10 */ /* 0x000fc8000fffe0ff */
[----:B------:R-:W-:-:S13]  /*1a90*/  ISETP.GE.AND P0, PT, R6, UR4, PT ;  /* 0x0000000406007c0c */ /* 0x000fda000bf06270 */
[----:B------:R-:W-:Y:S05]  /*1aa0*/  @!P0 BRA `(.L_x_65) ;  /* 0xffffffe400a88947 */ /* 0x000fea000383ffff */
.L_x_25:
[----:B------:R-:W-:Y:S05]  /*1ab0*/  BSYNC B2 ;  /* 0x0000000000027941 */ /* 0x000fea0003800000 */
.L_x_24:
[----:B------:R-:W3:Y:S01]  /*1ac0*/  LDCU UR7, c[0x0][0x370] ;  /* 0x00006e00ff0777ac */ /* 0x000ee20008000800 */
[----:B------:R-:W4:Y:S01]  /*1ad0*/  LDCU UR8, c[0x0][0x380] ;  /* 0x00007000ff0877ac */ /* 0x000f220008000800 */
[----:B---3--:R-:W-:-:S04]  /*1ae0*/  IADD3 R5, PT, PT, R5, UR7, RZ ;  /* 0x0000000705057c10 */ /* 0x008fc8000fffe0ff */
[----:B----4-:R-:W-:-:S13]  /*1af0*/  ISETP.GE.AND P0, PT, R5, UR8, PT ;  /* 0x0000000805007c0c */ /* 0x010fda000bf06270 */
[----:B------:R-:W-:Y:S05]  /*1b00*/  @!P0 BRA `(.L_x_66) ;  /* 0xffffffe400788947 */ /* 0x000fea000383ffff */
[----:B------:R-:W-:Y:S05]  /*1b10*/  EXIT ;  /* 0x000000000000794d */ /* 0x000fea0003800000 */
        .weak           $__internal_0_$__cuda_sm3x_div_rn_noftz_f32_slowpath
        .type           $__internal_0_$__cuda_sm3x_div_rn_noftz_f32_slowpath,@function
        .size           $__internal_0_$__cuda_sm3x_div_rn_noftz_f32_slowpath,(.L_x_114 - $__internal_0_$__cuda_sm3x_div_rn_noftz_f32_slowpath)
$__internal_0_$__cuda_sm3x_div_rn_noftz_f32_slowpath:
[----:B------:R-:W-:Y:S01]  /*1b20*/  SHF.R.U32.HI R22, RZ, 0x17, R3 ;  /* 0x00000017ff167819 */ /* 0x000fe20000011603 */
[----:B------:R-:W-:Y:S01]  /*1b30*/  BSSY.RECONVERGENT B3, `(.L_x_67) ;  /* 0x0000065000037945 */ /* 0x000fe20003800200 */
[----:B------:R-:W-:Y:S02]  /*1b40*/  SHF.R.U32.HI R23, RZ, 0x17, R0 ;  /* 0x00000017ff177819 */ /* 0x000fe40000011600 */
[----:B------:R-:W-:Y:S02]  /*1b50*/  LOP3.LUT R22, R22, 0xff, RZ, 0xc0, !PT ;  /* 0x000000ff16167812 */ /* 0x000fe400078ec0ff */
[----:B------:R-:W-:Y:S02]  /*1b60*/  LOP3.LUT R23, R23, 0xff, RZ, 0xc0, !PT ;  /* 0x000000ff17177812 */ /* 0x000fe400078ec0ff */
[----:B------:R-:W-:Y:S02]  /*1b70*/  IADD3 R24, PT, PT, R22, -0x1, RZ ;  /* 0xffffffff16187810 */ /* 0x000fe40007ffe0ff */
[----:B------:R-:W-:-:S02]  /*1b80*/  MOV R25, R3 ;  /* 0x0000000300197202 */ /* 0x000fc40000000f00 */
[----:B------:R-:W-:Y:S02]  /*1b90*/  ISETP.GT.U32.AND P0, PT, R24, 0xfd, PT ;  /* 0x000000fd1800780c */ /* 0x000fe40003f04070 */
[----:B------:R-:W-:-:S04]  /*1ba0*/  IADD3 R24, PT, PT, R23, -0x1, RZ ;  /* 0xffffffff17187810 */ /* 0x000fc80007ffe0ff */
[----:B------:R-:W-:-:S13]  /*1bb0*/  ISETP.GT.U32.OR P0, PT, R24, 0xfd, P0 ;  /* 0x000000fd1800780c */ /* 0x000fda0000704470 */
[----:B------:R-:W-:Y:S01]  /*1bc0*/  @!P0 MOV R24, RZ ;  /* 0x000000ff00188202 */ /* 0x000fe20000000f00 */
[----:B------:R-:W-:Y:S06]  /*1bd0*/  @!P0 BRA `(.L_x_68) ;  /* 0x0000000000648947 */ /* 0x000fec0003800000 */
[----:B------:R-:W-:Y:S02]  /*1be0*/  FSETP.GTU.FTZ.AND P0, PT, |R0|, +INF , PT ;  /* 0x7f8000000000780b */ /* 0x000fe40003f1c200 */
[----:B------:R-:W-:-:S04]  /*1bf0*/  FSETP.GTU.FTZ.AND P1, PT, |R3|, +INF , PT ;  /* 0x7f8000000300780b */ /* 0x000fc80003f3c200 */
[----:B------:R-:W-:-:S13]  /*1c00*/  PLOP3.LUT P0, PT, P0, P1, PT, 0xf8, 0x8f ;  /* 0x00000000008f781c */ /* 0x000fda0000703f70 */
[----:B------:R-:W-:Y:S05]  /*1c10*/  @P0 BRA `(.L_x_69) ;  /* 0x0000000400540947 */ /* 0x000fea0003800000 */
[----:B------:R-:W-:-:S13]  /*1c20*/  LOP3.LUT P0, RZ, R25, 0x7fffffff, R0, 0xc8, !PT ;  /* 0x7fffffff19ff7812 */ /* 0x000fda000780c800 */
[----:B------:R-:W-:Y:S05]  /*1c30*/  @!P0 BRA `(.L_x_70) ;  /* 0x0000000400448947 */ /* 0x000fea0003800000 */
[C---:B------:R-:W-:Y:S02]  /*1c40*/  FSETP.NEU.FTZ.AND P3, PT, |R0|.reuse, +INF , PT ;  /* 0x7f8000000000780b */ /* 0x040fe40003f7d200 */
[----:B------:R-:W-:Y:S02]  /*1c50*/  FSETP.NEU.FTZ.AND P1, PT, |R3|, +INF , PT ;  /* 0x7f8000000300780b */ /* 0x000fe40003f3d200 */
[----:B------:R-:W-:-:S11]  /*1c60*/  FSETP.NEU.FTZ.AND P0, PT, |R0|, +INF , PT ;  /* 0x7f8000000000780b */ /* 0x000fd60003f1d200 */
[----:B------:R-:W-:Y:S05]  /*1c70*/  @!P1 BRA !P3, `(.L_x_70) ;  /* 0x0000000400349947 */ /* 0x000fea0005800000 */
[----:B------:R-:W-:-:S04]  /*1c80*/  LOP3.LUT P3, RZ, R0, 0x7fffffff, RZ, 0xc0, !PT ;  /* 0x7fffffff00ff7812 */ /* 0x000fc8000786c0ff */
[----:B------:R-:W-:-:S13]  /*1c90*/  PLOP3.LUT P1, PT, P1, P3, PT, 0x2f, 0xf2 ;  /* 0x0000000000f2781c */ /* 0x000fda0000f26577 */
[----:B------:R-:W-:Y:S05]  /*1ca0*/  @P1 BRA `(.L_x_71) ;  /* 0x0000000400201947 */ /* 0x000fea0003800000 */
[----:B------:R-:W-:-:S04]  /*1cb0*/  LOP3.LUT P1, RZ, R25, 0x7fffffff, RZ, 0xc0, !PT ;  /* 0x7fffffff19ff7812 */ /* 0x000fc8000782c0ff */
[----:B------:R-:W-:-:S13]  /*1cc0*/  PLOP3.LUT P0, PT, P0, P1, PT, 0x2f, 0xf2 ;  /* 0x0000000000f2781c */ /* 0x000fda0000702577 */
[----:B------:R-:W-:Y:S05]  /*1cd0*/  @P0 BRA `(.L_x_72) ;  /* 0x0000000400080947 */ /* 0x000fea0003800000 */
[----:B------:R-:W-:-:S04]  /*1ce0*/  IADD3 R24, PT, PT, R23, -0x1, RZ ;  /* 0xffffffff17187810 */ /* 0x000fc80007ffe0ff */
[----:B------:R-:W-:Y:S02]  /*1cf0*/  ISETP.GE.AND P0, PT, R24, RZ, PT ;  /* 0x000000ff1800720c */ /* 0x000fe40003f06270 */
[----:B------:R-:W-:-:S04]  /*1d00*/  IADD3 R24, PT, PT, R22, -0x1, RZ ;  /* 0xffffffff16187810 */ /* 0x000fc80007ffe0ff */
[----:B------:R-:W-:-:S07]  /*1d10*/  ISETP.GE.AND P1, PT, R24, RZ, PT ;  /* 0x000000ff1800720c */ /* 0x000fce0003f26270 */
[----:B------:R-:W-:Y:S01]  /*1d20*/  @P0 MOV R24, RZ ;  /* 0x000000ff00180202 */ /* 0x000fe20000000f00 */
[----:B------:R-:W-:Y:S01]  /*1d30*/  @!P0 FFMA R0, R0, 1.84467440737095516160e+19, RZ ;  /* 0x5f80000000008823 */ /* 0x000fe200000000ff */
[----:B------:R-:W-:-:S04]  /*1d40*/  @!P0 MOV R24, 0xffffffc0 ;  /* 0xffffffc000188802 */ /* 0x000fc80000000f00 */
[----:B------:R-:W-:Y:S01]  /*1d50*/  @!P1 FFMA R25, R3, 1.84467440737095516160e+19, RZ ;  /* 0x5f80000003199823 */ /* 0x000fe200000000ff */
[----:B------:R-:W-:-:S07]  /*1d60*/  @!P1 VIADD R24, R24, 0x40 ;  /* 0x0000004018189836 */ /* 0x000fce0000000000 */
.L_x_68:
[----:B------:R-:W-:Y:S01]  /*1d70*/  LEA R26, R22, 0xc0800000, 0x17 ;  /* 0xc0800000161a7811 */ /* 0x000fe200078eb8ff */
[----:B------:R-:W-:Y:S01]  /*1d80*/  BSSY.RECONVERGENT B4, `(.L_x_73) ;  /* 0x0000036000047945 */ /* 0x000fe20003800200 */
[----:B------:R-:W-:Y:S02]  /*1d90*/  IADD3 R27, PT, PT, R23, -0x7f, RZ ;  /* 0xffffff81171b7810 */ /* 0x000fe40007ffe0ff */
[----:B------:R-:W-:-:S03]  /*1da0*/  IADD3 R29, PT, PT, -R26, R25, RZ ;  /* 0x000000191a1d7210 */ /* 0x000fc60007ffe1ff */
[----:B------:R-:W-:Y:S01]  /*1db0*/  IMAD R0, R27, -0x800000, R0 ;  /* 0xff8000001b007824 */ /* 0x000fe200078e0200 */
[----:B------:R-:W0:Y:S01]  /*1dc0*/  MUFU.RCP R25, R29 ;  /* 0x0000001d00197308 */ /* 0x000e220000001000 */
[----:B------:R-:W-:Y:S01]  /*1dd0*/  FADD.FTZ R26, -R29, -RZ ;  /* 0x800000ff1d1a7221 */ /* 0x000fe20000010100 */
[----:B------:R-:W-:-:S04]  /*1de0*/  IADD3 R27, PT, PT, R27, 0x7f, -R22 ;  /* 0x0000007f1b1b7810 */ /* 0x000fc80007ffe816 */
[----:B------:R-:W-:Y:S01]  /*1df0*/  IADD3 R27, PT, PT, R27, R24, RZ ;  /* 0x000000181b1b7210 */ /* 0x000fe20007ffe0ff */
[----:B0-----:R-:W-:-:S04]  /*1e00*/  FFMA R28, R25, R26, 1 ;  /* 0x3f800000191c7423 */ /* 0x001fc8000000001a */
[----:B------:R-:W-:-:S04]  /*1e10*/  FFMA R23, R25, R28, R25 ;  /* 0x0000001c19177223 */ /* 0x000fc80000000019 */
[----:B------:R-:W-:-:S04]  /*1e20*/  FFMA R25, R0, R23, RZ ;  /* 0x0000001700197223 */ /* 0x000fc800000000ff */
[----:B------:R-:W-:-:S04]  /*1e30*/  FFMA R22, R26, R25, R0 ;  /* 0x000000191a167223 */ /* 0x000fc80000000000 */
[----:B------:R-:W-:-:S04]  /*1e40*/  FFMA R25, R23, R22, R25 ;  /* 0x0000001617197223 */ /* 0x000fc80000000019 */
[----:B------:R-:W-:-:S04]  /*1e50*/  FFMA R22, R26, R25, R0 ;  /* 0x000000191a167223 */ /* 0x000fc80000000000 */
[----:B------:R-:W-:-:S05]  /*1e60*/  FFMA R0, R23, R22, R25 ;  /* 0x0000001617007223 */ /* 0x000fca0000000019 */
[----:B------:R-:W-:-:S04]  /*1e70*/  SHF.R.U32.HI R24, RZ, 0x17, R0 ;  /* 0x00000017ff187819 */ /* 0x000fc80000011600 */
[----:B------:R-:W-:-:S04]  /*1e80*/  LOP3.LUT R24, R24, 0xff, RZ, 0xc0, !PT ;  /* 0x000000ff18187812 */ /* 0x000fc800078ec0ff */
[----:B------:R-:W-:-:S04]  /*1e90*/  IADD3 R24, PT, PT, R24, R27, RZ ;  /* 0x0000001b18187210 */ /* 0x000fc80007ffe0ff */
[----:B------:R-:W-:-:S04]  /*1ea0*/  IADD3 R26, PT, PT, R24, -0x1, RZ ;  /* 0xffffffff181a7810 */ /* 0x000fc80007ffe0ff */
[----:B------:R-:W-:-:S13]  /*1eb0*/  ISETP.GE.U32.AND P0, PT, R26, 0xfe, PT ;  /* 0x000000fe1a00780c */ /* 0x000fda0003f06070 */
[----:B------:R-:W-:Y:S05]  /*1ec0*/  @!P0 BRA `(.L_x_74) ;  /* 0x0000000000808947 */ /* 0x000fea0003800000 */
[----:B------:R-:W-:-:S13]  /*1ed0*/  ISETP.GT.AND P0, PT, R24, 0xfe, PT ;  /* 0x000000fe1800780c */ /* 0x000fda0003f04270 */
[----:B------:R-:W-:Y:S05]  /*1ee0*/  @P0 BRA `(.L_x_75) ;  /* 0x00000000006c0947 */ /* 0x000fea0003800000 */
[----:B------:R-:W-:-:S13]  /*1ef0*/  ISETP.GE.AND P0, PT, R24, 0x1, PT ;  /* 0x000000011800780c */ /* 0x000fda0003f06270 */
[----:B------:R-:W-:Y:S05]  /*1f00*/  @P0 BRA `(.L_x_76) ;  /* 0x0000000000740947 */ /* 0x000fea0003800000 */
[----:B------:R-:W-:Y:S02]  /*1f10*/  ISETP.GE.AND P0, PT, R24, -0x18, PT ;  /* 0xffffffe81800780c */ /* 0x000fe40003f06270 */
[----:B------:R-:W-:-:S11]  /*1f20*/  LOP3.LUT R0, R0, 0x80000000, RZ, 0xc0, !PT ;  /* 0x8000000000007812 */ /* 0x000fd600078ec0ff */
[----:B------:R-:W-:Y:S05]  /*1f30*/  @!P0 BRA `(.L_x_76) ;  /* 0x0000000000688947 */ /* 0x000fea0003800000 */
[CCC-:B------:R-:W-:Y:S01]  /*1f40*/  FFMA.RZ R26, R23.reuse, R22.reuse, R25.reuse ;  /* 0x00000016171a7223 */ /* 0x1c0fe2000000c019 */
[CCC-:B------:R-:W-:Y:S01]  /*1f50*/  FFMA.RP R27, R23.reuse, R22.reuse, R25.reuse ;  /* 0x00000016171b7223 */ /* 0x1c0fe20000008019 */
[----:B------:R-:W-:Y:S01]  /*1f60*/  FFMA.RM R22, R23, R22, R25 ;  /* 0x0000001617167223 */ /* 0x000fe20000004019 */
[----:B------:R-:W-:Y:S02]  /*1f70*/  IADD3 R23, PT, PT, R24, 0x20, RZ ;  /* 0x0000002018177810 */ /* 0x000fe40007ffe0ff */
[----:B------:R-:W-:Y:S02]  /*1f80*/  LOP3.LUT R26, R26, 0x7fffff, RZ, 0xc0, !PT ;  /* 0x007fffff1a1a7812 */ /* 0x000fe400078ec0ff */
[----:B------:R-:W-:Y:S02]  /*1f90*/  ISETP.NE.AND P3, PT, R24, RZ, PT ;  /* 0x000000ff1800720c */ /* 0x000fe40003f65270 */
[----:B------:R-:W-:Y:S02]  /*1fa0*/  LOP3.LUT R26, R26, 0x800000, RZ, 0xfc, !PT ;  /* 0x008000001a1a7812 */ /* 0x000fe400078efcff */
[----:B------:R-:W-:-:S02]  /*1fb0*/  ISETP.NE.AND P1, PT, R24, RZ, PT ;  /* 0x000000ff1800720c */ /* 0x000fc40003f25270 */
[----:B------:R-:W-:Y:S02]  /*1fc0*/  IADD3 R24, PT, PT, -R24, RZ, RZ ;  /* 0x000000ff18187210 */ /* 0x000fe40007ffe1ff */
[----:B------:R-:W-:Y:S02]  /*1fd0*/  SHF.L.U32 R23, R26, R23, RZ ;  /* 0x000000171a177219 */ /* 0x000fe400000006ff */
[----:B------:R-:W-:Y:S02]  /*1fe0*/  FSETP.NEU.FTZ.AND P0, PT, R27, R22, PT ;  /* 0x000000161b00720b */ /* 0x000fe40003f1d000 */
[----:B------:R-:W-:Y:S02]  /*1ff0*/  SEL R25, R24, RZ, P3 ;  /* 0x000000ff18197207 */ /* 0x000fe40001800000 */
[----:B------:R-:W-:Y:S02]  /*2000*/  ISETP.NE.AND P1, PT, R23, RZ, P1 ;  /* 0x000000ff1700720c */ /* 0x000fe40000f25270 */
[----:B------:R-:W-:-:S02]  /*2010*/  SHF.R.U32.HI R25, RZ, R25, R26 ;  /* 0x00000019ff197219 */ /* 0x000fc4000001161a */
[----:B------:R-:W-:Y:S02]  /*2020*/  PLOP3.LUT P0, PT, P0, P1, PT, 0xf8, 0x8f ;  /* 0x00000000008f781c */ /* 0x000fe40000703f70 */
[----:B------:R-:W-:Y:S02]  /*2030*/  SHF.R.U32.HI R23, RZ, 0x1, R25 ;  /* 0x00000001ff177819 */ /* 0x000fe40000011619 */
[----:B------:R-:W-:-:S04]  /*2040*/  SEL R22, RZ, 0x1, !P0 ;  /* 0x00000001ff167807 */ /* 0x000fc80004000000 */
[----:B------:R-:W-:-:S04]  /*2050*/  LOP3.LUT R22, R22, 0x1, R23, 0xf8, !PT ;  /* 0x0000000116167812 */ /* 0x000fc800078ef817 */
[----:B------:R-:W-:-:S04]  /*2060*/  LOP3.LUT R22, R22, R25, RZ, 0xc0, !PT ;  /* 0x0000001916167212 */ /* 0x000fc800078ec0ff */
[----:B------:R-:W-:-:S04]  /*2070*/  IADD3 R23, PT, PT, R23, R22, RZ ;  /* 0x0000001617177210 */ /* 0x000fc80007ffe0ff */
[----:B------:R-:W-:Y:S01]  /*2080*/  LOP3.LUT R0, R23, R0, RZ, 0xfc, !PT ;  /* 0x0000000017007212 */ /* 0x000fe200078efcff */
[----:B------:R-:W-:Y:S06]  /*2090*/  BRA `(.L_x_76) ;  /* 0x0000000000107947 */ /* 0x000fec0003800000 */
.L_x_75:
[----:B------:R-:W-:-:S04]  /*20a0*/  LOP3.LUT R0, R0, 0x80000000, RZ, 0xc0, !PT ;  /* 0x8000000000007812 */ /* 0x000fc800078ec0ff */
[----:B------:R-:W-:Y:S01]  /*20b0*/  LOP3.LUT R0, R0, 0x7f800000, RZ, 0xfc, !PT ;  /* 0x7f80000000007812 */ /* 0x000fe200078efcff */
[----:B------:R-:W-:Y:S06]  /*20c0*/  BRA `(.L_x_76) ;  /* 0x0000000000047947 */ /* 0x000fec0003800000 */
.L_x_74:
[----:B------:R-:W-:-:S07]  /*20d0*/  LEA R0, R27, R0, 0x17 ;  /* 0x000000001b007211 */ /* 0x000fce00078eb8ff */
.L_x_76:
[----:B------:R-:W-:Y:S05]  /*20e0*/  BSYNC.RECONVERGENT B4 ;  /* 0x0000000000047941 */ /* 0x000fea0003800200 */
.L_x_73:
[----:B------:R-:W-:Y:S05]  /*20f0*/  BRA `(.L_x_77) ;  /* 0x0000000000207947 */ /* 0x000fea0003800000 */
.L_x_72:
[----:B------:R-:W-:-:S04]  /*2100*/  LOP3.LUT R0, R25, 0x80000000, R0, 0x48, !PT ;  /* 0x8000000019007812 */ /* 0x000fc800078e4800 */
[----:B------:R-:W-:Y:S01]  /*2110*/  LOP3.LUT R0, R0, 0x7f800000, RZ, 0xfc, !PT ;  /* 0x7f80000000007812 */ /* 0x000fe200078efcff */
[----:B------:R-:W-:Y:S06]  /*2120*/  BRA `(.L_x_77) ;  /* 0x0000000000147947 */ /* 0x000fec0003800000 */
.L_x_71:
[----:B------:R-:W-:Y:S01]  /*2130*/  LOP3.LUT R0, R25, 0x80000000, R0, 0x48, !PT ;  /* 0x8000000019007812 */ /* 0x000fe200078e4800 */
[----:B------:R-:W-:Y:S06]  /*2140*/  BRA `(.L_x_77) ;  /* 0x00000000000c7947 */ /* 0x000fec0003800000 */
.L_x_70:
[----:B------:R-:W0:Y:S01]  /*2150*/  MUFU.RSQ R0, -QNAN ;  /* 0xffc0000000007908 */ /* 0x000e220000001400 */
[----:B------:R-:W-:Y:S05]  /*2160*/  BRA `(.L_x_77) ;  /* 0x0000000000047947 */ /* 0x000fea0003800000 */
.L_x_69:
[----:B------:R-:W-:-:S07]  /*2170*/  FADD.FTZ R0, R0, R3 ;  /* 0x0000000300007221 */ /* 0x000fce0000010000 */
.L_x_77:
[----:B------:R-:W-:Y:S05]  /*2180*/  BSYNC.RECONVERGENT B3 ;  /* 0x0000000000037941 */ /* 0x000fea0003800200 */
.L_x_67:
[----:B------:R-:W-:Y:S01]  /*2190*/  HFMA2 R23, -RZ, RZ, 0, 0 ;  /* 0x00000000ff177431 */ /* 0x000fe200000001ff */
[----:B------:R-:W-:-:S04]  /*21a0*/  MOV R22, R2 ;  /* 0x0000000200167202 */ /* 0x000fc80000000f00 */
[----:B0-----:R-:W-:Y:S05]  /*21b0*/  RET.REL.NODEC R22 `(_Z25mean_interpolate_backwardiiiiiPKiS0_PKfPf) ;  /* 0xffffffdc16907950 */ /* 0x001fea0003c3ffff */
.L_x_78:
        /* <DEDUP_REMOVED lines=12> */
.L_x_114:


//--------------------- .text._Z24mean_interpolate_forwardiiiiiPKiS0_PKfPf --------------------------
	.section	.text._Z24mean_interpolate_forwardiiiiiPKiS0_PKfPf,"ax",@progbits
	.align	128
        .global         _Z24mean_interpolate_forwardiiiiiPKiS0_PKfPf
        .type           _Z24mean_interpolate_forwardiiiiiPKiS0_PKfPf,@function
        .size           _Z24mean_interpolate_forwardiiiiiPKiS0_PKfPf,(.L_x_115 - _Z24mean_interpolate_forwardiiiiiPKiS0_PKfPf)
        .other          _Z24mean_interpolate_forwardiiiiiPKiS0_PKfPf,@"STO_CUDA_ENTRY STV_DEFAULT"
_Z24mean_interpolate_forwardiiiiiPKiS0_PKfPf:
.text._Z24mean_interpolate_forwardiiiiiPKiS0_PKfPf:
[----:B------:R-:W-:Y:S08]  /*0000*/  LDC R1, c[0x0][0x37c] ;  /* 0x0000df00ff017b82 */ /* 0x000ff00000000800 */
[----:B------:R-:W0:Y:S08]  /*0010*/  S2UR UR4, SR_CTAID.X ;  /* 0x00000000000479c3 */ /* 0x000e300000002500 */
[----:B------:R-:W0:Y:S02]  /*0020*/  LDC R0, c[0x0][0x380] ;  /* 0x0000e000ff007b82 */ /* 0x000e240000000800 */
[----:B0-----:R-:W-:-:S13]  /*0030*/  ISETP.LE.AND P0, PT, R0, UR4, PT ;  /* 0x0000000400007c0c */ /* 0x001fda000bf03270 */
[----:B------:R-:W-:Y:S05]  /*0040*/  @P0 EXIT ;  /* 0x000000000000094d */ /* 0x000fea0003800000 */
[----:B------:R-:W0:Y:S01]  /*0050*/  S2R R11, SR_TID.X ;  /* 0x00000000000b7919 */ /* 0x000e220000002100 */
[----:B------:R-:W1:Y:S01]  /*0060*/  LDCU.64 UR8, c[0x0][0x398] ;  /* 0x00007300ff0877ac */ /* 0x000e620008000a00 */
[----:B------:R-:W2:Y:S01]  /*0070*/  LDCU UR5, c[0x0][0x38c] ;  /* 0x00007180ff0577ac */ /* 0x000ea20008000800 */
[----:B------:R-:W2:Y:S01]  /*0080*/  LDCU UR6, c[0x0][0x384] ;  /* 0x00007080ff0677ac */ /* 0x000ea20008000800 */
[----:B------:R-:W3:Y:S01]  /*0090*/  LDCU.64 UR10, c[0x0][0x358] ;  /* 0x00006b00ff0a77ac */ /* 0x000ee20008000a00 */
[----:B-1----:R-:W-:-:S04]  /*00a0*/  UIADD3 UR7, UP0, UPT, UR8, 0x8, URZ ;  /* 0x0000000808077890 */ /* 0x002fc8000ff1e0ff */
[----:B------:R-:W-:Y:S02]  /*00b0*/  UIADD3.X UR8, UPT, UPT, URZ, UR9, URZ, UP0, !UPT ;  /* 0x00000009ff087290 */ /* 0x000fe400087fe4ff */
[----:B--23--:R-:W-:-:S12]  /*00c0*/  UIMAD UR5, UR5, UR6, URZ ;  /* 0x00000006050572a4 */ /* 0x00cfd8000f8e02ff */
.L_x_101:
[----:B0-----:R-:W-:Y:S01]  /*00d0*/  ISETP.GE.AND P0, PT, R11, UR5, PT ;  /* 0x000000050b007c0c */ /* 0x001fe2000bf06270 */
[----:B------:R-:W-:-:S12]  /*00e0*/  BSSY.RECONVERGENT B0, `(.L_x_79) ;  /* 0x00000df000007945 */ /* 0x000fd80003800200 */
[----:B-123-5:R-:W-:Y:S05]  /*00f0*/  @P0 BRA `(.L_x_80) ;  /* 0x0000000c00740947 */ /* 0x02efea0003800000 */
[----:B------:R-:W0:Y:S01]  /*0100*/  LDC R9, c[0x0][0x384] ;  /* 0x0000e100ff097b82 */ /* 0x000e220000000800 */
[----:B------:R-:W-:Y:S01]  /*0110*/  MOV R10, R11 ;  /* 0x0000000b000a7202 */ /* 0x000fe20000000f00 */
[----:B0-----:R-:W-:-:S07]  /*0120*/  IMAD R9, R9, UR4, RZ ;  /* 0x0000000409097c24 */ /* 0x001fce000f8e02ff */
.L_x_100:
[----:B0-----:R-:W0:Y:S01]  /*0130*/  LDC R3, c[0x0][0x38c] ;  /* 0x0000e300ff037b82 */ /* 0x001e220000000800 */
[----:B------:R-:W-:Y:S02]  /*0140*/  IABS R6, R10 ;  /* 0x0000000a00067213 */ /* 0x000fe40000000000 */
[----:B0-----:R-:W-:-:S04]  /*0150*/  IABS R7, R3 ;  /* 0x0000000300077213 */ /* 0x001fc80000000000 */
[----:B------:R-:W0:Y:S08]  /*0160*/  I2F.RP R0, R7 ;  /* 0x0000000700007306 */ /* 0x000e300000209400 */
[----:B0-----:R-:W0:Y:S02]  /*0170*/  MUFU.RCP R0, R0 ;  /* 0x0000000000007308 */ /* 0x001e240000001000 */
[----:B0-----:R-:W-:-:S06]  /*0180*/  IADD3 R4, PT, PT, R0, 0xffffffe, RZ ;  /* 0x0ffffffe00047810 */ /* 0x001fcc0007ffe0ff */
[----:B-1-3--:R0:W1:Y:S02]  /*0190*/  F2I.FTZ.U32.TRUNC.NTZ R5, R4 ;  /* 0x0000000400057305 */ /* 0x00a064000021f000 */
[----:B0-----:R-:W-:Y:S02]  /*01a0*/  HFMA2 R4, -RZ, RZ, 0, 0 ;  /* 0x00000000ff047431 */ /* 0x001fe400000001ff */
[----:B-1----:R-:W-:-:S04]  /*01b0*/  IMAD.MOV R2, RZ, RZ, -R5 ;  /* 0x000000ffff027224 */ /* 0x002fc800078e0a05 */
[----:B--2---:R-:W-:-:S04]  /*01c0*/  IMAD R13, R2, R7, RZ ;  /* 0x00000007020d7224 */ /* 0x004fc800078e02ff */
[----:B------:R-:W-:-:S06]  /*01d0*/  IMAD.HI.U32 R5, R5, R13, R4 ;  /* 0x0000000d05057227 */ /* 0x000fcc00078e0004 */
[----:B------:R-:W-:Y:S02]  /*01e0*/  IMAD.HI.U32 R2, R5, R6, RZ ;  /* 0x0000000605027227 */ /* 0x000fe400078e00ff */
[----:B------:R-:W0:Y:S03]  /*01f0*/  LDC.64 R4, c[0x0][0x3a0] ;  /* 0x0000e800ff047b82 */ /* 0x000e260000000a00 */
[----:B------:R-:W-:-:S05]  /*0200*/  IADD3 R0, PT, PT, -R2, RZ, RZ ;  /* 0x000000ff02007210 */ /* 0x000fca0007ffe1ff */
[----:B------:R-:W-:-:S05]  /*0210*/  IMAD R0, R7, R0, R6 ;  /* 0x0000000007007224 */ /* 0x000fca00078e0206 */
[----:B------:R-:W-:-:S13]  /*0220*/  ISETP.GT.U32.AND P1, PT, R7, R0, PT ;  /* 0x000000000700720c */ /* 0x000fda0003f24070 */
[----:B------:R-:W-:Y:S01]  /*0230*/  @!P1 IMAD.IADD R0, R0, 0x1, -R7 ;  /* 0x0000000100009824 */ /* 0x000fe200078e0a07 */
[----:B------:R-:W-:Y:S02]  /*0240*/  @!P1 IADD3 R2, PT, PT, R2, 0x1, RZ ;  /* 0x0000000102029810 */ /* 0x000fe40007ffe0ff */
[----:B------:R-:W-:Y:S02]  /*0250*/  ISETP.NE.AND P1, PT, R3, RZ, PT ;  /* 0x000000ff0300720c */ /* 0x000fe40003f25270 */
[----:B------:R-:W-:Y:S02]  /*0260*/  ISETP.GE.U32.AND P0, PT, R0, R7, PT ;  /* 0x000000070000720c */ /* 0x000fe40003f06070 */
[----:B------:R-:W-:-:S04]  /*0270*/  LOP3.LUT R0, R10, R3, RZ, 0x3c, !PT ;  /* 0x000000030a007212 */ /* 0x000fc800078e3cff */
[----:B------:R-:W-:-:S07]  /*0280*/  ISETP.GE.AND P2, PT, R0, RZ, PT ;  /* 0x000000ff0000720c */ /* 0x000fce0003f46270 */
[----:B------:R-:W-:-:S06]  /*0290*/  @P0 IADD3 R2, PT, PT, R2, 0x1, RZ ;  /* 0x0000000102020810 */ /* 0x000fcc0007ffe0ff */
[----:B------:R-:W-:Y:S01]  /*02a0*/  @!P2 IMAD.MOV R2, RZ, RZ, -R2 ;  /* 0x000000ffff02a224 */ /* 0x000fe200078e0a02 */
[----:B------:R-:W-:-:S04]  /*02b0*/  @!P1 LOP3.LUT R2, RZ, R3, RZ, 0x33, !PT ;  /* 0x00000003ff029212 */ /* 0x000fc800078e33ff */
[----:B------:R-:W-:-:S05]  /*02c0*/  IADD3 R15, PT, PT, R9, R2, RZ ;  /* 0x00000002090f7210 */ /* 0x000fca0007ffe0ff */
[----:B0-----:R-:W-:-:S06]  /*02d0*/  IMAD.WIDE R4, R15, 0x4, R4 ;  /* 0x000000040f047825 */ /* 0x001fcc00078e0204 */
[----:B------:R-:W2:Y:S01]  /*02e0*/  LDG.E R4, desc[UR10][R4.64] ;  /* 0x0000000a04047981 */ /* 0x000ea2000c1e1900 */
[----:B------:R-:W-:Y:S01]  /*02f0*/  BSSY.RECONVERGENT B1, `(.L_x_81) ;  /* 0x00000b9000017945 */ /* 0x000fe20003800200 */
[----:B------:R-:W-:Y:S02]  /*0300*/  IADD3 R8, PT, PT, -R2, RZ, RZ ;  /* 0x000000ff02087210 */ /* 0x000fe40007ffe1ff */
[----:B--2---:R-:W-:-:S13]  /*0310*/  ISETP.GE.AND P0, PT, R4, 0x1, PT ;  /* 0x000000010400780c */ /* 0x004fda0003f06270 */
[----:B-----5:R-:W-:Y:S05]  /*0320*/  @!P0 BRA `(.L_x_82) ;  /* 0x0000000800d48947 */ /* 0x020fea0003800000 */
[----:B------:R-:W0:Y:S01]  /*0330*/  LDC.64 R12, c[0x0][0x3b0] ;  /* 0x0000ec00ff0c7b82 */ /* 0x000e220000000a00 */
[----:B------:R-:W-:Y:S01]  /*0340*/  IMAD R5, R9, R3, R10 ;  /* 0x0000000309057224 */ /* 0x000fe200078e020a */
[----:B------:R-:W1:Y:S03]  /*0350*/  LDCU UR6, c[0x0][0x390] ;  /* 0x00007200ff0677ac */ /* 0x000e660008000800 */
[----:B0-----:R-:W-:-:S05]  /*0360*/  IMAD.WIDE R12, R5, 0x4, R12 ;  /* 0x00000004050c7825 */ /* 0x001fca00078e020c */
[----:B------:R0:W5:Y:S01]  /*0370*/  LDG.E R27, desc[UR10][R12.64] ;  /* 0x0000000a0c1b7981 */ /* 0x000162000c1e1900 */
[C---:B------:R-:W-:Y:S01]  /*0380*/  ISETP.GE.U32.AND P0, PT, R4.reuse, 0x4, PT ;  /* 0x000000040400780c */ /* 0x040fe20003f06070 */
[----:B-1----:R-:W-:Y:S01]  /*0390*/  IMAD R5, R15, UR6, RZ ;  /* 0x000000060f057c24 */ /* 0x002fe2000f8e02ff */
[----:B------:R-:W-:Y:S01]  /*03a0*/  BSSY.RECONVERGENT B2, `(.L_x_83) ;  /* 0x0000062000027945 */ /* 0x000fe20003800200 */
[----:B------:R-:W-:Y:S01]  /*03b0*/  IMAD R8, R3, R8, R10 ;  /* 0x0000000803087224 */ /* 0x000fe200078e020a */
[----:B------:R-:W-:Y:S01]  /*03c0*/  I2FP.F32.U32 R3, R4 ;  /* 0x0000000400037245 */ /* 0x000fe20000201000 */
[----:B------:R-:W-:Y:S01]  /*03d0*/  IMAD.MOV.U32 R6, RZ, RZ, RZ ;  /* 0x000000ffff067224 */ /* 0x000fe200078e00ff */
[----:B------:R-:W-:-:S07]  /*03e0*/  LOP3.LUT R7, R4, 0x3, RZ, 0xc0, !PT ;  /* 0x0000000304077812 */ /* 0x000fce00078ec0ff */
[----:B0-----:R-:W-:Y:S05]  /*03f0*/  @!P0 BRA `(.L_x_84) ;  /* 0x0000000400708947 */ /* 0x001fea0003800000 */
[----:B------:R-:W0:Y:S01]  /*0400*/  LDC.64 R14, c[0x0][0x3a8] ;  /* 0x0000ea00ff0e7b82 */ /* 0x000e220000000a00 */
[----:B------:R-:W-:Y:S02]  /*0410*/  LOP3.LUT R6, R4, 0x7ffffffc, RZ, 0xc0, !PT ;  /* 0x7ffffffc04067812 */ /* 0x000fe400078ec0ff */
[----:B------:R-:W-:Y:S02]  /*0420*/  MOV R4, R5 ;  /* 0x0000000500047202 */ /* 0x000fe40000000f00 */
[----:B------:R-:W-:-:S03]  /*0430*/  IADD3 R2, PT, PT, -R6, RZ, RZ ;  /* 0x000000ff06027210 */ /* 0x000fc60007ffe1ff */
[----:B------:R-:W1:Y:S04]  /*0440*/  LDC.64 R16, c[0x0][0x388] ;  /* 0x0000e200ff107b82 */ /* 0x000e680000000a00 */
.L_x_93:
[----:B------:R-:W-:Y:S01]  /*0450*/  MOV R19, UR8 ;  /* 0x0000000800137c02 */ /* 0x000fe20008000f00 */
[----:B------:R-:W-:-:S04]  /*0460*/  IMAD.U32 R18, RZ, RZ, UR7 ;  /* 0x00000007ff127e24 */ /* 0x000fc8000f8e00ff */
[----:B------:R-:W-:-:S05]  /*0470*/  IMAD.WIDE R18, R4, 0x4, R18 ;  /* 0x0000000404127825 */ /* 0x000fca00078e0212 */
[----:B------:R-:W1:Y:S01]  /*0480*/  LDG.E R21, desc[UR10][R18.64+-0x8] ;  /* 0xfffff80a12157981 */ /* 0x000e62000c1e1900 */
[----:B--2---:R-:W2:Y:S01]  /*0490*/  MUFU.RCP R22, R3 ;  /* 0x0000000300167308 */ /* 0x004ea20000001000 */
[----:B-1----:R-:W-:-:S04]  /*04a0*/  IMAD R21, R16, UR4, R21 ;  /* 0x0000000410157c24 */ /* 0x002fc8000f8e0215 */
[----:B------:R-:W-:-:S04]  /*04b0*/  IMAD R21, R21, R17, R8 ;  /* 0x0000001115157224 */ /* 0x000fc800078e0208 */
[----:B0-----:R-:W-:-:S05]  /*04c0*/  IMAD.WIDE R20, R21, 0x4, R14 ;  /* 0x0000000415147825 */ /* 0x001fca00078e020e */
[----:B------:R-:W3:Y:S01]  /*04d0*/  LDG.E R0, desc[UR10][R20.64] ;  /* 0x0000000a14007981 */ /* 0x000ee2000c1e1900 */
[----:B--2---:R-:W-:Y:S01]  /*04e0*/  FFMA R23, -R3, R22, 1 ;  /* 0x3f80000003177423 */ /* 0x004fe20000000116 */
[----:B------:R-:W-:Y:S01]  /*04f0*/  IADD3 R2, PT, PT, R2, 0x4, RZ ;  /* 0x0000000402027810 */ /* 0x000fe20007ffe0ff */
[----:B------:R-:W-:Y:S02]  /*0500*/  BSSY.RECONVERGENT B3, `(.L_x_85) ;  /* 0x000000b000037945 */ /* 0x000fe40003800200 */
[----:B------:R-:W-:Y:S01]  /*0510*/  FFMA R23, R22, R23, R22 ;  /* 0x0000001716177223 */ /* 0x000fe20000000016 */
[----:B------:R-:W-:Y:S01]  /*0520*/  ISETP.NE.AND P2, PT, R2, RZ, PT ;  /* 0x000000ff0200720c */ /* 0x000fe20003f45270 */
[----:B---3--:R-:W0:Y:S02]  /*0530*/  FCHK P0, R0, R3 ;  /* 0x0000000300007302 */ /* 0x008e240000000000 */
[----:B------:R-:W-:-:S04]  /*0540*/  FFMA R22, R0, R23, RZ ;  /* 0x0000001700167223 */ /* 0x000fc800000000ff */
[----:B------:R-:W-:-:S04]  /*0550*/  FFMA R24, -R3, R22, R0 ;  /* 0x0000001603187223 */ /* 0x000fc80000000100 */
[----:B------:R-:W-:Y:S01]  /*0560*/  FFMA R22, R23, R24, R22 ;  /* 0x0000001817167223 */ /* 0x000fe20000000016 */
[----:B0-----:R-:W-:Y:S06]  /*0570*/  @!P0 BRA `(.L_x_86) ;  /* 0x00000000000c8947 */ /* 0x001fec0003800000 */
[----:B------:R-:W-:-:S07]  /*0580*/  MOV R20, 0x5a0 ;  /* 0x000005a000147802 */ /* 0x000fce0000000f00 */
[----:B-----5:R-:W-:Y:S05]  /*0590*/  CALL.REL.NOINC `($__internal_1_$__cuda_sm3x_div_rn_noftz_f32_slowpath) ;  /* 0x0000000800687944 */ /* 0x020fea0003c00000 */
[----:B------:R-:W-:-:S07]  /*05a0*/  IMAD.MOV.U32 R22, RZ, RZ, R0 ;  /* 0x000000ffff167224 */ /* 0x000fce00078e0000 */
.L_x_86:
[----:B------:R-:W-:Y:S05]  /*05b0*/  BSYNC.RECONVERGENT B3 ;  /* 0x0000000000037941 */ /* 0x000fea0003800200 */
.L_x_85:
[----:B-----5:R-:W-:-:S05]  /*05c0*/  FADD R27, R22, R27 ;  /* 0x0000001b161b7221 */ /* 0x020fca0000000000 */
[----:B------:R0:W-:Y:S04]  /*05d0*/  STG.E desc[UR10][R12.64], R27 ;  /* 0x0000001b0c007986 */ /* 0x0001e8000c10190a */
[----:B------:R-:W2:Y:S01]  /*05e0*/  LDG.E R21, desc[UR10][R18.64+-0x4] ;  /* 0xfffffc0a12157981 */ /* 0x000ea2000c1e1900 */
[----:B------:R-:W1:Y:S01]  /*05f0*/  MUFU.RCP R0, R3 ;  /* 0x0000000300007308 */ /* 0x000e620000001000 */
[----:B--2---:R-:W-:-:S04]  /*0600*/  IMAD R21, R16, UR4, R21 ;  /* 0x0000000410157c24 */ /* 0x004fc8000f8e0215 */
[----:B------:R-:W-:-:S04]  /*0610*/  IMAD R21, R21, R17, R8 ;  /* 0x0000001115157224 */ /* 0x000fc800078e0208 */
[----:B------:R-:W-:-:S06]  /*0620*/  IMAD.WIDE R20, R21, 0x4, R14 ;  /* 0x0000000415147825 */ /* 0x000fcc00078e020e */
[----:B------:R-:W2:Y:S01]  /*0630*/  LDG.E R20, desc[UR10][R20.64] ;  /* 0x0000000a14147981 */ /* 0x000ea2000c1e1900 */
[----:B-1----:R-:W-:Y:S01]  /*0640*/  FFMA R23, -R3, R0, 1 ;  /* 0x3f80000003177423 */ /* 0x002fe20000000100 */
[----:B------:R-:W-:Y:S03]  /*0650*/  BSSY.RECONVERGENT B3, `(.L_x_87) ;  /* 0x000000a000037945 */ /* 0x000fe60003800200 */
[----:B------:R-:W-:Y:S01]  /*0660*/  FFMA R0, R0, R23, R0 ;  /* 0x0000001700007223 */ /* 0x000fe20000000000 */
[----:B--2---:R-:W1:Y:S03]  /*0670*/  FCHK P0, R20, R3 ;  /* 0x0000000314007302 */ /* 0x004e660000000000 */
[----:B------:R-:W-:-:S04]  /*0680*/  FFMA R22, R0, R20, RZ ;  /* 0x0000001400167223 */ /* 0x000fc800000000ff */
[----:B------:R-:W-:-:S04]  /*0690*/  FFMA R23, -R3, R22, R20 ;  /* 0x0000001603177223 */ /* 0x000fc80000000114 */
[----:B------:R-:W-:Y:S01]  /*06a0*/  FFMA R0, R0, R23, R22 ;  /* 0x0000001700007223 */ /* 0x000fe20000000016 */
[----:B01----:R-:W-:Y:S06]  /*06b0*/  @!P0 BRA `(.L_x_88) ;  /* 0x00000000000c8947 */ /* 0x003fec0003800000 */
[----:B------:R-:W-:Y:S02]  /*06c0*/  MOV R0, R20 ;  /* 0x0000001400007202 */ /* 0x000fe40000000f00 */
[----:B------:R-:W-:-:S07]  /*06d0*/  MOV R20, 0x6f0 ;  /* 0x000006f000147802 */ /* 0x000fce0000000f00 */
[----:B------:R-:W-:Y:S05]  /*06e0*/  CALL.REL.NOINC `($__internal_1_$__cuda_sm3x_div_rn_noftz_f32_slowpath) ;  /* 0x0000000800147944 */ /* 0x000fea0003c00000 */
.L_x_88:
[----:B------:R-:W-:Y:S05]  /*06f0*/  BSYNC.RECONVERGENT B3 ;  /* 0x0000000000037941 */ /* 0x000fea0003800200 */
.L_x_87:
[----:B------:R-:W-:-:S05]  /*0700*/  FADD R27, R27, R0 ;  /* 0x000000001b1b7221 */ /* 0x000fca0000000000 */
        /* <DEDUP_REMOVED lines=18> */
.L_x_90:
[----:B------:R-:W-:Y:S05]  /*0830*/  BSYNC.RECONVERGENT B3 ;  /* 0x0000000000037941 */ /* 0x000fea0003800200 */
.L_x_89:
[----:B------:R-:W-:-:S05]  /*0840*/  FADD R27, R27, R0 ;  /* 0x000000001b1b7221 */ /* 0x000fca0000000000 */
[----:B------:R0:W-:Y:S04]  /*0850*/  STG.E desc[UR10][R12.64], R27 ;  /* 0x0000001b0c007986 */ /* 0x0001e8000c10190a */
[----:B------:R-:W2:Y:S02]  /*0860*/  LDG.E R19, desc[UR10][R18.64+0x4] ;  /* 0x0000040a12137981 */ /* 0x000ea4000c1e1900 */
[----:B--2---:R-:W-:-:S04]  /*0870*/  IMAD R0, R16, UR4, R19 ;  /* 0x0000000410007c24 */ /* 0x004fc8000f8e0213 */
[----:B------:R-:W-:-:S04]  /*0880*/  IMAD R21, R0, R17, R8 ;  /* 0x0000001100157224 */ /* 0x000fc800078e0208 */
[----:B------:R-:W-:-:S06]  /*0890*/  IMAD.WIDE R20, R21, 0x4, R14 ;  /* 0x0000000415147825 */ /* 0x000fcc00078e020e */
[----:B------:R-:W2:Y:S01]  /*08a0*/  LDG.E R20, desc[UR10][R20.64] ;  /* 0x0000000a14147981 */ /* 0x000ea2000c1e1900 */
[----:B------:R-:W1:Y:S01]  /*08b0*/  MUFU.RCP R0, R3 ;  /* 0x0000000300007308 */ /* 0x000e620000001000 */
[----:B------:R-:W-:Y:S01]  /*08c0*/  BSSY.RECONVERGENT B3, `(.L_x_91) ;  /* 0x000000b000037945 */ /* 0x000fe20003800200 */
[----:B-1----:R-:W-:-:S04]  /*08d0*/  FFMA R23, -R3, R0, 1 ;  /* 0x3f80000003177423 */ /* 0x002fc80000000100 */
[----:B------:R-:W-:Y:S02]  /*08e0*/  FFMA R0, R0, R23, R0 ;  /* 0x0000001700007223 */ /* 0x000fe40000000000 */
[----:B--2---:R-:W1:Y:S02]  /*08f0*/  FCHK P0, R20, R3 ;  /* 0x0000000314007302 */ /* 0x004e640000000000 */
[----:B------:R-:W-:-:S04]  /*0900*/  FFMA R22, R0, R20, RZ ;  /* 0x0000001400167223 */ /* 0x000fc800000000ff */
[----:B------:R-:W-:-:S04]  /*0910*/  FFMA R23, -R3, R22, R20 ;  /* 0x0000001603177223 */ /* 0x000fc80000000114 */
[----:B------:R-:W-:Y:S01]  /*0920*/  FFMA R0, R0, R23, R22 ;  /* 0x0000001700007223 */ /* 0x000fe20000000016 */
[----:B01----:R-:W-:Y:S06]  /*0930*/  @!P0 BRA `(.L_x_92) ;  /* 0x00000000000c8947 */ /* 0x003fec0003800000 */
[----:B------:R-:W-:Y:S01]  /*0940*/  IMAD.MOV.U32 R0, RZ, RZ, R20 ;  /* 0x000000ffff007224 */ /* 0x000fe200078e0014 */
[----:B------:R-:W-:-:S07]  /*0950*/  MOV R20, 0x970 ;  /* 0x0000097000147802 */ /* 0x000fce0000000f00 */
[----:B------:R-:W-:Y:S05]  /*0960*/  CALL.REL.NOINC `($__internal_1_$__cuda_sm3x_div_rn_noftz_f32_slowpath) ;  /* 0x0000000400747944 */ /* 0x000fea0003c00000 */
.L_x_92:
[----:B------:R-:W-:Y:S05]  /*0970*/  BSYNC.RECONVERGENT B3 ;  /* 0x0000000000037941 */ /* 0x000fea0003800200 */
.L_x_91:
[----:B------:R-:W-:Y:S01]  /*0980*/  FADD R27, R27, R0 ;  /* 0x000000001b1b7221 */ /* 0x000fe20000000000 */
[----:B------:R-:W-:-:S04]  /*0990*/  IADD3 R4, PT, PT, R4, 0x4, RZ ;  /* 0x0000000404047810 */ /* 0x000fc80007ffe0ff */
[----:B------:R2:W-:Y:S01]  /*09a0*/  STG.E desc[UR10][R12.64], R27 ;  /* 0x0000001b0c007986 */ /* 0x0005e2000c10190a */
[----:B------:R-:W-:Y:S05]  /*09b0*/  @P2 BRA `(.L_x_93) ;  /* 0xfffffff800a42947 */ /* 0x000fea000383ffff */
.L_x_84:
[----:B------:R-:W-:Y:S05]  /*09c0*/  BSYNC.RECONVERGENT B2 ;  /* 0x0000000000027941 */ /* 0x000fea0003800200 */
.L_x_83:
[----:B------:R-:W-:-:S13]  /*09d0*/  ISETP.NE.AND P0, PT, R7, RZ, PT ;  /* 0x000000ff0700720c */ /* 0x000fda0003f05270 */
[----:B------:R-:W-:Y:S05]  /*09e0*/  @!P0 BRA `(.L_x_82) ;  /* 0x0000000400248947 */ /* 0x000fea0003800000 */
[----:B------:R-:W0:Y:S01]  /*09f0*/  LDC.64 R14, c[0x0][0x398] ;  /* 0x0000e600ff0e7b82 */ /* 0x000e220000000a00 */
[----:B------:R-:W-:-:S07]  /*0a00*/  IADD3 R5, PT, PT, R5, R6, RZ ;  /* 0x0000000605057210 */ /* 0x000fce0007ffe0ff */
[----:B------:R-:W1:Y:S01]  /*0a10*/  LDC.64 R18, c[0x0][0x388] ;  /* 0x0000e200ff127b82 */ /* 0x000e620000000a00 */
[----:B0-----:R-:W-:-:S07]  /*0a20*/  IMAD.WIDE R14, R5, 0x4, R14 ;  /* 0x00000004050e7825 */ /* 0x001fce00078e020e */
[----:B------:R-:W0:Y:S01]  /*0a30*/  LDC.64 R4, c[0x0][0x3a8] ;  /* 0x0000ea00ff047b82 */ /* 0x000e220000000a00 */
[----:B------:R-:W1:Y:S01]  /*0a40*/  LDG.E R17, desc[UR10][R14.64] ;  /* 0x0000000a0e117981 */ /* 0x000e62000c1e1900 */
[----:B------:R-:W3:Y:S01]  /*0a50*/  MUFU.RCP R0, R3 ;  /* 0x0000000300007308 */ /* 0x000ee20000001000 */
[----:B-1----:R-:W-:-:S04]  /*0a60*/  IMAD R17, R18, UR4, R17 ;  /* 0x0000000412117c24 */ /* 0x002fc8000f8e0211 */
[----:B------:R-:W-:-:S04]  /*0a70*/  IMAD R17, R17, R19, R8 ;  /* 0x0000001311117224 */ /* 0x000fc800078e0208 */
[----:B0-----:R-:W-:-:S06]  /*0a80*/  IMAD.WIDE R4, R17, 0x4, R4 ;  /* 0x0000000411047825 */ /* 0x001fcc00078e0204 */
[----:B------:R-:W4:Y:S01]  /*0a90*/  LDG.E R4, desc[UR10][R4.64] ;  /* 0x0000000a04047981 */ /* 0x000f22000c1e1900 */
[----:B---3--:R-:W-:Y:S01]  /*0aa0*/  FFMA R17, -R3, R0, 1 ;  /* 0x3f80000003117423 */ /* 0x008fe20000000100 */
[----:B------:R-:W-:Y:S03]  /*0ab0*/  BSSY.RECONVERGENT B2, `(.L_x_94) ;  /* 0x000000a000027945 */ /* 0x000fe60003800200 */
[----:B------:R-:W-:Y:S01]  /*0ac0*/  FFMA R0, R0, R17, R0 ;  /* 0x0000001100007223 */ /* 0x000fe20000000000 */
[----:B----4-:R-:W0:Y:S03]  /*0ad0*/  FCHK P0, R4, R3 ;  /* 0x0000000304007302 */ /* 0x010e260000000000 */
[----:B------:R-:W-:-:S04]  /*0ae0*/  FFMA R2, R0, R4, RZ ;  /* 0x0000000400027223 */ /* 0x000fc800000000ff */
[----:B------:R-:W-:-:S04]  /*0af0*/  FFMA R17, -R3, R2, R4 ;  /* 0x0000000203117223 */ /* 0x000fc80000000104 */
[----:B------:R-:W-:Y:S01]  /*0b00*/  FFMA R0, R0, R17, R2 ;  /* 0x0000001100007223 */ /* 0x000fe20000000002 */
[----:B0-----:R-:W-:Y:S06]  /*0b10*/  @!P0 BRA `(.L_x_95) ;  /* 0x00000000000c8947 */ /* 0x001fec0003800000 */
[----:B------:R-:W-:Y:S01]  /*0b20*/  IMAD.MOV.U32 R0, RZ, RZ, R4 ;  /* 0x000000ffff007224 */ /* 0x000fe200078e0004 */
[----:B------:R-:W-:-:S07]  /*0b30*/  MOV R20, 0xb50 ;  /* 0x00000b5000147802 */ /* 0x000fce0000000f00 */
[----:B--2--5:R-:W-:Y:S05]  /*0b40*/  CALL.REL.NOINC `($__internal_1_$__cuda_sm3x_div_rn_noftz_f32_slowpath) ;  /* 0x0000000000fc7944 */ /* 0x024fea0003c00000 */
.L_x_95:
[----:B------:R-:W-:Y:S05]  /*0b50*/  BSYNC.RECONVERGENT B2 ;  /* 0x0000000000027941 */ /* 0x000fea0003800200 */
.L_x_94:
[----:B-----5:R-:W-:Y:S01]  /*0b60*/  FADD R5, R0, R27 ;  /* 0x0000001b00057221 */ /* 0x020fe20000000000 */
[----:B------:R-:W-:-:S04]  /*0b70*/  ISETP.NE.AND P0, PT, R7, 0x1, PT ;  /* 0x000000010700780c */ /* 0x000fc80003f05270 */
[----:B------:R0:W-:Y:S09]  /*0b80*/  STG.E desc[UR10][R12.64], R5 ;  /* 0x000000050c007986 */ /* 0x0001f2000c10190a */
[----:B------:R-:W-:Y:S05]  /*0b90*/  @!P0 BRA `(.L_x_82) ;  /* 0x0000000000b88947 */ /* 0x000fea0003800000 */
[----:B------:R-:W3:Y:S01]  /*0ba0*/  LDG.E R19, desc[UR10][R14.64+0x4] ;  /* 0x0000040a0e137981 */ /* 0x000ee2000c1e1900 */
[----:B------:R-:W3:Y:S08]  /*0bb0*/  LDC.64 R20, c[0x0][0x388] ;  /* 0x0000e200ff147b82 */ /* 0x000ef00000000a00 */
[----:B------:R-:W1:Y:S01]  /*0bc0*/  LDC.64 R16, c[0x0][0x3a8] ;  /* 0x0000ea00ff107b82 */ /* 0x000e620000000a00 */
[----:B---3--:R-:W-:-:S04]  /*0bd0*/  IMAD R19, R20, UR4, R19 ;  /* 0x0000000414137c24 */ /* 0x008fc8000f8e0213 */
[----:B------:R-:W-:-:S04]  /*0be0*/  IMAD R19, R19, R21, R8 ;  /* 0x0000001513137224 */ /* 0x000fc800078e0208 */
[----:B-1----:R-:W-:-:S06]  /*0bf0*/  IMAD.WIDE R16, R19, 0x4, R16 ;  /* 0x0000000413107825 */ /* 0x002fcc00078e0210 */
[----:B------:R-:W3:Y:S01]  /*0c00*/  LDG.E R16, desc[UR10][R16.64] ;  /* 0x0000000a10107981 */ /* 0x000ee2000c1e1900 */
[----:B------:R-:W1:Y:S01]  /*0c10*/  MUFU.RCP R0, R3 ;  /* 0x0000000300007308 */ /* 0x000e620000001000 */
[----:B------:R-:W-:Y:S01]  /*0c20*/  BSSY.RECONVERGENT B2, `(.L_x_96) ;  /* 0x000000b000027945 */ /* 0x000fe20003800200 */
[----:B-1----:R-:W-:-:S04]  /*0c30*/  FFMA R19, -R3, R0, 1 ;  /* 0x3f80000003137423 */ /* 0x002fc80000000100 */
[----:B------:R-:W-:Y:S02]  /*0c40*/  FFMA R0, R0, R19, R0 ;  /* 0x0000001300007223 */ /* 0x000fe40000000000 */
[----:B---3--:R-:W1:Y:S02]  /*0c50*/  FCHK P0, R16, R3 ;  /* 0x0000000310007302 */ /* 0x008e640000000000 */
[----:B------:R-:W-:-:S04]  /*0c60*/  FFMA R2, R0, R16, RZ ;  /* 0x0000001000027223 */ /* 0x000fc800000000ff */
[----:B------:R-:W-:-:S04]  /*0c70*/  FFMA R19, -R3, R2, R16 ;  /* 0x0000000203137223 */ /* 0x000fc80000000110 */
[----:B------:R-:W-:Y:S01]  /*0c80*/  FFMA R0, R0, R19, R2 ;  /* 0x0000001300007223 */ /* 0x000fe20000000002 */
[----:B-1----:R-:W-:Y:S06]  /*0c90*/  @!P0 BRA `(.L_x_97) ;  /* 0x00000000000c8947 */ /* 0x002fec0003800000 */
[----:B------:R-:W-:Y:S02]  /*0ca0*/  MOV R0, R16 ;  /* 0x0000001000007202 */ /* 0x000fe40000000f00 */
[----:B------:R-:W-:-:S07]  /*0cb0*/  MOV R20, 0xcd0 ;  /* 0x00000cd000147802 */ /* 0x000fce0000000f00 */
[----:B0-2---:R-:W-:Y:S05]  /*0cc0*/  CALL.REL.NOINC `($__internal_1_$__cuda_sm3x_div_rn_noftz_f32_slowpath) ;  /* 0x00000000009c7944 */ /* 0x005fea0003c00000 */
.L_x_97:
[----:B------:R-:W-:Y:S05]  /*0cd0*/  BSYNC.RECONVERGENT B2 ;  /* 0x0000000000027941 */ /* 0x000fea0003800200 */
.L_x_96:
[----:B0-----:R-:W-:Y:S01]  /*0ce0*/  FADD R5, R5, R0 ;  /* 0x0000000005057221 */ /* 0x001fe20000000000 */
[----:B------:R-:W-:-:S04]  /*0cf0*/  ISETP.NE.AND P0, PT, R7, 0x2, PT ;  /* 0x000000020700780c */ /* 0x000fc80003f05270 */
[----:B------:R1:W-:Y:S09]  /*0d00*/  STG.E desc[UR10][R12.64], R5 ;  /* 0x000000050c007986 */ /* 0x0003f2000c10190a */
[----:B------:R-:W-:Y:S05]  /*0d10*/  @!P0 BRA `(.L_x_82) ;  /* 0x0000000000588947 */ /* 0x000fea0003800000 */
[----:B------:R-:W3:Y:S01]  /*0d20*/  LDG.E R15, desc[UR10][R14.64+0x8] ;  /* 0x0000080a0e0f7981 */ /* 0x000ee2000c1e1900 */
[----:B------:R-:W3:Y:S08]  /*0d30*/  LDC.64 R16, c[0x0][0x388] ;  /* 0x0000e200ff107b82 */ /* 0x000ef00000000a00 */
[----:B------:R-:W0:Y:S01]  /*0d40*/  LDC.64 R6, c[0x0][0x3a8] ;  /* 0x0000ea00ff067b82 */ /* 0x000e220000000a00 */
[----:B---3--:R-:W-:-:S04]  /*0d50*/  IMAD R0, R16, UR4, R15 ;  /* 0x0000000410007c24 */ /* 0x008fc8000f8e020f */
[----:B------:R-:W-:-:S04]  /*0d60*/  IMAD R17, R0, R17, R8 ;  /* 0x0000001100117224 */ /* 0x000fc800078e0208 */
[----:B0-----:R-:W-:-:S06]  /*0d70*/  IMAD.WIDE R6, R17, 0x4, R6 ;  /* 0x0000000411067825 */ /* 0x001fcc00078e0206 */
[----:B------:R-:W3:Y:S01]  /*0d80*/  LDG.E R6, desc[UR10][R6.64] ;  /* 0x0000000a06067981 */ /* 0x000ee2000c1e1900 */
[----:B------:R-:W0:Y:S01]  /*0d90*/  MUFU.RCP R0, R3 ;  /* 0x0000000300007308 */ /* 0x000e220000001000 */
[----:B------:R-:W-:Y:S01]  /*0da0*/  BSSY.RECONVERGENT B2, `(.L_x_98) ;  /* 0x000000b000027945 */ /* 0x000fe20003800200 */
[----:B0-----:R-:W-:-:S04]  /*0db0*/  FFMA R17, -R3, R0, 1 ;  /* 0x3f80000003117423 */ /* 0x001fc80000000100 */
[----:B------:R-:W-:Y:S02]  /*0dc0*/  FFMA R0, R0, R17, R0 ;  /* 0x0000001100007223 */ /* 0x000fe40000000000 */
[----:B---3--:R-:W0:Y:S02]  /*0dd0*/  FCHK P0, R6, R3 ;  /* 0x0000000306007302 */ /* 0x008e240000000000 */
[----:B------:R-:W-:-:S04]  /*0de0*/  FFMA R2, R0, R6, RZ ;  /* 0x0000000600027223 */ /* 0x000fc800000000ff */
[----:B------:R-:W-:-:S04]  /*0df0*/  FFMA R15, -R3, R2, R6 ;  /* 0x00000002030f7223 */ /* 0x000fc80000000106 */
[----:B------:R-:W-:Y:S01]  /*0e00*/  FFMA R0, R0, R15, R2 ;  /* 0x0000000f00007223 */ /* 0x000fe20000000002 */
[----:B0-----:R-:W-:Y:S06]  /*0e10*/  @!P0 BRA `(.L_x_99) ;  /* 0x00000000000c8947 */ /* 0x001fec0003800000 */
[----:B------:R-:W-:Y:S02]  /*0e20*/  MOV R0, R6 ;  /* 0x0000000600007202 */ /* 0x000fe40000000f00 */
[----:B------:R-:W-:-:S07]  /*0e30*/  MOV R20, 0xe50 ;  /* 0x00000e5000147802 */ /* 0x000fce0000000f00 */
[----:B-12---:R-:W-:Y:S05]  /*0e40*/  CALL.REL.NOINC `($__internal_1_$__cuda_sm3x_div_rn_noftz_f32_slowpath) ;  /* 0x00000000003c7944 */ /* 0x006fea0003c00000 */
.L_x_99:
[----:B------:R-:W-:Y:S05]  /*0e50*/  BSYNC.RECONVERGENT B2 ;  /* 0x0000000000027941 */ /* 0x000fea0003800200 */
.L_x_98:
[----:B-1----:R-:W-:-:S05]  /*0e60*/  FADD R5, R5, R0 ;  /* 0x0000000005057221 */ /* 0x002fca0000000000 */
[----:B------:R3:W-:Y:S02]  /*0e70*/  STG.E desc[UR10][R12.64], R5 ;  /* 0x000000050c007986 */ /* 0x0007e4000c10190a */
.L_x_82:
[----:B------:R-:W-:Y:S05]  /*0e80*/  BSYNC.RECONVERGENT B1 ;  /* 0x0000000000017941 */ /* 0x000fea0003800200 */
.L_x_81:
[----:B------:R-:W4:Y:S02]  /*0e90*/  LDCU UR6, c[0x0][0x360] ;  /* 0x00006c00ff0677ac */ /* 0x000f240008000800 */
[----:B----4-:R-:W-:-:S05]  /*0ea0*/  VIADD R10, R10, UR6 ;  /* 0x000000060a0a7c36 */ /* 0x010fca0008000000 */
[----:B------:R-:W-:-:S13]  /*0eb0*/  ISETP.GE.AND P0, PT, R10, UR5, PT ;  /* 0x000000050a007c0c */ /* 0x000fda000bf06270 */
[----:B------:R-:W-:Y:S05]  /*0ec0*/  @!P0 BRA `(.L_x_100) ;  /* 0xfffffff000988947 */ /* 0x000fea000383ffff */
.L_x_80:
[----:B------:R-:W-:Y:S05]  /*0ed0*/  BSYNC.RECONVERGENT B0 ;  /* 0x0000000000007941 */ /* 0x000fea0003800200 */
.L_x_79:
[----:B------:R-:W4:Y:S01]  /*0ee0*/  LDCU UR6, c[0x0][0x370] ;  /* 0x00006e00ff0677ac */ /* 0x000f220008000800 */
[----:B------:R-:W0:Y:S01]  /*0ef0*/  LDCU UR9, c[0x0][0x380] ;  /* 0x00007000ff0977ac */ /* 0x000e220008000800 */
[----:B----4-:R-:W-:-:S04]  /*0f00*/  UIADD3 UR4, UPT, UPT, UR6, UR4, URZ ;  /* 0x0000000406047290 */ /* 0x010fc8000fffe0ff */
[----:B0-----:R-:W-:-:S09]  /*0f10*/  UISETP.GE.AND UP0, UPT, UR4, UR9, UPT ;  /* 0x000000090400728c */ /* 0x001fd2000bf06270 */
[----:B------:R-:W-:Y:S05]  /*0f20*/  BRA.U !UP0, `(.L_x_101) ;  /* 0xfffffff108687547 */ /* 0x000fea000b83ffff */
[----:B------:R-:W-:Y:S05]  /*0f30*/  EXIT ;  /* 0x000000000000794d */ /* 0x000fea0003800000 */
        .weak           $__internal_1_$__cuda_sm3x_div_rn_noftz_f32_slowpath
        .type           $__internal_1_$__cuda_sm3x_div_rn_noftz_f32_slowpath,@function
        .size           $__internal_1_$__cuda_sm3x_div_rn_noftz_f32_slowpath,(.L_x_115 - $__internal_1_$__cuda_sm3x_div_rn_noftz_f32_slowpath)
$__internal_1_$__cuda_sm3x_div_rn_noftz_f32_slowpath:
[--C-:B------:R-:W-:Y:S01]  /*0f40*/  SHF.R.U32.HI R21, RZ, 0x17, R3.reuse ;  /* 0x00000017ff157819 */ /* 0x100fe20000011603 */
[----:B------:R-:W-:Y:S01]  /*0f50*/  BSSY.RECONVERGENT B4, `(.L_x_102) ;  /* 0x0000063000047945 */ /* 0x000fe20003800200 */
[----:B------:R-:W-:Y:S01]  /*0f60*/  SHF.R.U32.HI R23, RZ, 0x17, R0 ;  /* 0x00000017ff177819 */ /* 0x000fe20000011600 */
[----:B------:R-:W-:Y:S01]  /*0f70*/  IMAD.MOV.U32 R29, RZ, RZ, R3 ;  /* 0x000000ffff1d7224 */ /* 0x000fe200078e0003 */
[----:B------:R-:W-:Y:S02]  /*0f80*/  LOP3.LUT R21, R21, 0xff, RZ, 0xc0, !PT ;  /* 0x000000ff15157812 */ /* 0x000fe400078ec0ff */
[----:B------:R-:W-:Y:S02]  /*0f90*/  LOP3.LUT R23, R23, 0xff, RZ, 0xc0, !PT ;  /* 0x000000ff17177812 */ /* 0x000fe400078ec0ff */
[----:B------:R-:W-:Y:S02]  /*0fa0*/  IADD3 R22, PT, PT, R21, -0x1, RZ ;  /* 0xffffffff15167810 */ /* 0x000fe40007ffe0ff */
[----:B------:R-:W-:-:S02]  /*0fb0*/  IADD3 R24, PT, PT, R23, -0x1, RZ ;  /* 0xffffffff17187810 */ /* 0x000fc40007ffe0ff */
[----:B------:R-:W-:-:S04]  /*0fc0*/  ISETP.GT.U32.AND P0, PT, R22, 0xfd, PT ;  /* 0x000000fd1600780c */ /* 0x000fc80003f04070 */
        /* <DEDUP_REMOVED lines=19> */
[----:B------:R-:W-:Y:S02]  /*1100*/  ISETP.GE.AND P0, PT, R24, RZ, PT ;  /* 0x000000ff1800720c */ /* 0x000fe40003f06270 */
[----:B------:R-:W-:-:S11]  /*1110*/  ISETP.GE.AND P1, PT, R22, RZ, PT ;  /* 0x000000ff1600720c */ /* 0x000fd60003f26270 */
[----:B------:R-:W-:Y:S01]  /*1120*/  @P0 MOV R25, RZ ;  /* 0x000000ff00190202 */ /* 0x000fe20000000f00 */
[----:B------:R-:W-:Y:S02]  /*1130*/  @!P0 IMAD.MOV.U32 R25, RZ, RZ, -0x40 ;  /* 0xffffffc0ff198424 */ /* 0x000fe400078e00ff */
[----:B------:R-:W-:Y:S01]  /*1140*/  @!P0 FFMA R0, R0, 1.84467440737095516160e+19, RZ ;  /* 0x5f80000000008823 */ /* 0x000fe200000000ff */
[----:B------:R-:W-:Y:S02]  /*1150*/  @!P1 FFMA R29, R3, 1.84467440737095516160e+19, RZ ;  /* 0x5f800000031d9823 */ /* 0x000fe400000000ff */
[----:B------:R-:W-:-:S07]  /*1160*/  @!P1 IADD3 R25, PT, PT, R25, 0x40, RZ ;  /* 0x0000004019199810 */ /* 0x000fce0007ffe0ff */
.L_x_103:
[----:B------:R-:W-:Y:S01]  /*1170*/  LEA R28, R21, 0xc0800000, 0x17 ;  /* 0xc0800000151c7811 */ /* 0x000fe200078eb8ff */
[----:B------:R-:W-:Y:S01]  /*1180*/  VIADD R23, R23, 0xffffff81 ;  /* 0xffffff8117177836 */ /* 0x000fe20000000000 */
[----:B------:R-:W-:Y:S02]  /*1190*/  BSSY.RECONVERGENT B5, `(.L_x_108) ;  /* 0x0000035000057945 */ /* 0x000fe40003800200 */
[----:B------:R-:W-:Y:S02]  /*11a0*/  IADD3 R28, PT, PT, -R28, R29, RZ ;  /* 0x0000001d1c1c7210 */ /* 0x000fe40007ffe1ff */
[----:B------:R-:W-:Y:S02]  /*11b0*/  IADD3 R26, PT, PT, R23, 0x7f, -R21 ;  /* 0x0000007f171a7810 */ /* 0x000fe40007ffe815 */
[----:B------:R-:W0:Y:S01]  /*11c0*/  MUFU.RCP R29, R28 ;  /* 0x0000001c001d7308 */ /* 0x000e220000001000 */
[----:B------:R-:W-:-:S04]  /*11d0*/  FADD.FTZ R24, -R28, -RZ ;  /* 0x800000ff1c187221 */ /* 0x000fc80000010100 */
[----:B0-----:R-:W-:-:S04]  /*11e0*/  FFMA R22, R29, R24, 1 ;  /* 0x3f8000001d167423 */ /* 0x001fc80000000018 */
[----:B------:R-:W-:Y:S01]  /*11f0*/  FFMA R22, R29, R22, R29 ;  /* 0x000000161d167223 */ /* 0x000fe2000000001d */
[----:B------:R-:W-:-:S04]  /*1200*/  IMAD R29, R23, -0x800000, R0 ;  /* 0xff800000171d7824 */ /* 0x000fc800078e0200 */
[----:B------:R-:W-:-:S04]  /*1210*/  FFMA R21, R29, R22, RZ ;  /* 0x000000161d157223 */ /* 0x000fc800000000ff */
[----:B------:R-:W-:-:S04]  /*1220*/  FFMA R23, R24, R21, R29 ;  /* 0x0000001518177223 */ /* 0x000fc8000000001d */
[----:B------:R-:W-:-:S04]  /*1230*/  FFMA R23, R22, R23, R21 ;  /* 0x0000001716177223 */ /* 0x000fc80000000015 */
[----:B------:R-:W-:Y:S01]  /*1240*/  FFMA R21, R24, R23, R29 ;  /* 0x0000001718157223 */ /* 0x000fe2000000001d */
[----:B------:R-:W-:-:S03]  /*1250*/  IADD3 R29, PT, PT, R26, R25, RZ ;  /* 0x000000191a1d7210 */ /* 0x000fc60007ffe0ff */
[----:B------:R-:W-:-:S05]  /*1260*/  FFMA R0, R22, R21, R23 ;  /* 0x0000001516007223 */ /* 0x000fca0000000017 */
[----:B------:R-:W-:-:S04]  /*1270*/  SHF.R.U32.HI R24, RZ, 0x17, R0 ;  /* 0x00000017ff187819 */ /* 0x000fc80000011600 */
[----:B------:R-:W-:-:S04]  /*1280*/  LOP3.LUT R24, R24, 0xff, RZ, 0xc0, !PT ;  /* 0x000000ff18187812 */ /* 0x000fc800078ec0ff */
[----:B------:R-:W-:-:S05]  /*1290*/  IADD3 R25, PT, PT, R24, R29, RZ ;  /* 0x0000001d18197210 */ /* 0x000fca0007ffe0ff */
[----:B------:R-:W-:-:S05]  /*12a0*/  VIADD R24, R25, 0xffffffff ;  /* 0xffffffff19187836 */ /* 0x000fca0000000000 */
        /* <DEDUP_REMOVED lines=12> */
[C---:B------:R-:W-:Y:S02]  /*1370*/  IADD3 R22, PT, PT, R25.reuse, 0x20, RZ ;  /* 0x0000002019167810 */ /* 0x040fe40007ffe0ff */
        /* <DEDUP_REMOVED lines=14> */
[----:B------:R-:W-:-:S05]  /*1460*/  LOP3.LUT R21, R21, R24, RZ, 0xc0, !PT ;  /* 0x0000001815157212 */ /* 0x000fca00078ec0ff */
[----:B------:R-:W-:-:S05]  /*1470*/  IMAD.IADD R21, R22, 0x1, R21 ;  /* 0x0000000116157824 */ /* 0x000fca00078e0215 */
[----:B------:R-:W-:Y:S01]  /*1480*/  LOP3.LUT R0, R21, R0, RZ, 0xfc, !PT ;  /* 0x0000000015007212 */ /* 0x000fe200078efcff */
[----:B------:R-:W-:Y:S06]  /*1490*/  BRA `(.L_x_111) ;  /* 0x0000000000107947 */ /* 0x000fec0003800000 */
.L_x_110:
[----:B------:R-:W-:-:S04]  /*14a0*/  LOP3.LUT R0, R0, 0x80000000, RZ, 0xc0, !PT ;  /* 0x8000000000007812 */ /* 0x000fc800078ec0ff */
[----:B------:R-:W-:Y:S01]  /*14b0*/  LOP3.LUT R0, R0, 0x7f800000, RZ, 0xfc, !PT ;  /* 0x7f80000000007812 */ /* 0x000fe200078efcff */
[----:B------:R-:W-:Y:S06]  /*14c0*/  BRA `(.L_x_111) ;  /* 0x0000000000047947 */ /* 0x000fec0003800000 */
.L_x_109:
[----:B------:R-:W-:-:S07]  /*14d0*/  LEA R0, R29, R0, 0x17 ;  /* 0x000000001d007211 */ /* 0x000fce00078eb8ff */
.L_x_111:
[----:B------:R-:W-:Y:S05]  /*14e0*/  BSYNC.RECONVERGENT B5 ;  /* 0x0000000000057941 */ /* 0x000fea0003800200 */
.L_x_108:
[----:B------:R-:W-:Y:S05]  /*14f0*/  BRA `(.L_x_112) ;  /* 0x0000000000207947 */ /* 0x000fea0003800000 */
.L_x_107:
[----:B------:R-:W-:-:S04]  /*1500*/  LOP3.LUT R0, R29, 0x80000000, R0, 0x48, !PT ;  /* 0x800000001d007812 */ /* 0x000fc800078e4800 */
[----:B------:R-:W-:Y:S01]  /*1510*/  LOP3.LUT R0, R0, 0x7f800000, RZ, 0xfc, !PT ;  /* 0x7f80000000007812 */ /* 0x000fe200078efcff */
[----:B------:R-:W-:Y:S06]  /*1520*/  BRA `(.L_x_112) ;  /* 0x0000000000147947 */ /* 0x000fec0003800000 */
.L_x_106:
[----:B------:R-:W-:Y:S01]  /*1530*/  LOP3.LUT R0, R29, 0x80000000, R0, 0x48, !PT ;  /* 0x800000001d007812 */ /* 0x000fe200078e4800 */
[----:B------:R-:W-:Y:S06]  /*1540*/  BRA `(.L_x_112) ;  /* 0x00000000000c7947 */ /* 0x000fec0003800000 */
.L_x_105:
[----:B------:R-:W0:Y:S01]  /*1550*/  MUFU.RSQ R0, -QNAN ;  /* 0xffc0000000007908 */ /* 0x000e220000001400 */
[----:B------:R-:W-:Y:S05]  /*1560*/  BRA `(.L_x_112) ;  /* 0x0000000000047947 */ /* 0x000fea0003800000 */
.L_x_104:
[----:B------:R-:W-:-:S07]  /*1570*/  FADD.FTZ R0, R0, R3 ;  /* 0x0000000300007221 */ /* 0x000fce0000010000 */
.L_x_112:
[----:B------:R-:W-:Y:S05]  /*1580*/  BSYNC.RECONVERGENT B4 ;  /* 0x0000000000047941 */ /* 0x000fea0003800200 */
.L_x_102:
[----:B------:R-:W-:-:S04]  /*1590*/  HFMA2 R21, -RZ, RZ, 0, 0 ;  /* 0x00000000ff157431 */ /* 0x000fc800000001ff */
[----:B0-----:R-:W-:Y:S05]  /*15a0*/  RET.REL.NODEC R20 `(_Z24mean_interpolate_forwardiiiiiPKiS0_PKfPf) ;  /* 0xffffffe814947950 */ /* 0x001fea0003c3ffff */
.L_x_113:
        /* <DEDUP_REMOVED lines=13> */
.L_x_115:


//--------------------- .nv.shared.reserved.0     --------------------------
	.section	.nv.shared.reserved.0,"aw",@nobits
	.weak		__nv_reservedSMEM_offset_0_alias
	.size		__nv_reservedSMEM_offset_0_alias, 0, 64
	.other		__nv_reservedSMEM_offset_0_alias,@"STO_CUDA_RESERVED_SHARED STV_DEFAULT"
__nv_reservedSMEM_offset_0_alias:
	.zero		0
	.zero		64


//--------------------- .nv.constant0._Z29weighted_interpolate_backwardiiiiiPKiS0_PKfS2_Pf --------------------------
	.section	.nv.constant0._Z29weighted_interpolate_backwardiiiiiPKiS0_PKfS2_Pf,"a",@progbits
	.sectionflags	@""
	.align	4
.nv.constant0._Z29weighted_interpolate_backwardiiiiiPKiS0_PKfS2_Pf:
	.zero		960


//--------------------- .nv.constant0._Z28weighted_interpolate_forwardiiiiiPKiS0_PKfS2_Pf --------------------------
	.section	.nv.constant0._Z28weighted_interpolate_forwardiiiiiPKiS0_PKfS2_Pf,"a",@progbits
	.sectionflags	@""
	.align	4
.nv.constant0._Z28weighted_interpolate_forwardiiiiiPKiS0_PKfS2_Pf:
	.zero		960


//--------------------- .nv.constant0._Z25mean_interpolate_backwardiiiiiPKiS0_PKfPf --------------------------
	.section	.nv.constant0._Z25mean_interpolate_backwardiiiiiPKiS0_PKfPf,"a",@progbits
	.sectionflags	@""
	.align	4
.nv.constant0._Z25mean_interpolate_backwardiiiiiPKiS0_PKfPf:
	.zero		952


//--------------------- .nv.constant0._Z24mean_interpolate_forwardiiiiiPKiS0_PKfPf --------------------------
	.section	.nv.constant0._Z24mean_interpolate_forwardiiiiiPKiS0_PKfPf,"a",@progbits
	.sectionflags	@""
	.align	4
.nv.constant0._Z24mean_interpolate_forwardiiiiiPKiS0_PKfPf:
	.zero		952


//--------------------- SYMBOLS --------------------------

	.type		.nv.reservedSmem.offset0,@object
	.size		.nv.reservedSmem.offset0,0x4
